// auto-generated by cutlass_sweep.gemm — config: {"arch": "sm_90", "cluster_m": 1, "cluster_n": 4, "dtype": "int8", "dtype_b": "int8", "layout": "nt", "stages": 0, "tile_k": 32, "tile_m": 128, "tile_n": 128}
#include "cutlass/cutlass.h"
#include "cutlass/gemm/collective/collective_builder.hpp"
#include "cutlass/gemm/device/gemm_universal_adapter.h"
#include "cutlass/gemm/kernel/gemm_universal.hpp"
#include "cutlass/epilogue/collective/collective_builder.hpp"

using ElemA = int8_t;
using ElemB = int8_t;
using ElemCD = int8_t;
using Acc  = int32_t;
using TileShape    = cute::Shape<cute::_128, cute::_128, cute::_32>;
using ClusterShape = cute::Shape<cute::_1, cute::_4, cute::_1>;

using CollectiveEpilogue = typename cutlass::epilogue::collective::CollectiveBuilder<
    cutlass::arch::Sm90, cutlass::arch::OpClassTensorOp,
    TileShape, ClusterShape,
    cutlass::epilogue::collective::EpilogueTileAuto,
    Acc, Acc,
    ElemCD, cutlass::layout::RowMajor, 128 / cutlass::sizeof_bits<ElemCD>::value,
    ElemCD, cutlass::layout::RowMajor, 128 / cutlass::sizeof_bits<ElemCD>::value,
    cutlass::epilogue::collective::EpilogueScheduleAuto
  >::CollectiveOp;

using CollectiveMainloop = typename cutlass::gemm::collective::CollectiveBuilder<
    cutlass::arch::Sm90, cutlass::arch::OpClassTensorOp,
    ElemA, cutlass::layout::RowMajor, 128 / cutlass::sizeof_bits<ElemA>::value,
    ElemB, cutlass::layout::ColumnMajor, 128 / cutlass::sizeof_bits<ElemB>::value,
    Acc,
    TileShape, ClusterShape,
    cutlass::gemm::collective::StageCountAutoCarveout<static_cast<int>(sizeof(typename CollectiveEpilogue::SharedStorage))>,
    cutlass::gemm::collective::KernelScheduleAuto
  >::CollectiveOp;

using GemmKernel = cutlass::gemm::kernel::GemmUniversal<
    cute::Shape<int,int,int,int>,
    CollectiveMainloop,
    CollectiveEpilogue
>;
using Gemm = cutlass::gemm::device::GemmUniversalAdapter<GemmKernel>;

// Force the device kernel symbol into the cubin without needing a host main.
auto* _anchor = &cutlass::device_kernel<GemmKernel>;


// ===== COMPILED SASS (sm_90a) =====

	.target	sm_90a

	.elftype	@"ET_EXEC"


//--------------------- .note.nv.tkinfo           --------------------------
	.section	.note.nv.tkinfo,"",@"SHT_NOTE"
	.sectionflags	@"SHF_NOTE_NV_TKINFO"
	.tkinfo
        /*0018*/ 	.word	0x00000002
        /*0030*/ 	.string	""
        /*0030*/ 	.string	"ptxas"
        /*0030*/ 	.string	"Cuda compilation tools, release 13.0, V13.0.88"
        /*0030*/ 	.string	"Build cuda_13.0.r13.0/compiler.36424714_0"
        /*0030*/ 	.string	"-arch sm_90a -m 64 "



//--------------------- .note.nv.cuinfo           --------------------------
	.section	.note.nv.cuinfo,"",@"SHT_NOTE"
	.sectionflags	@"SHF_NOTE_NV_CUINFO"
        /*0018*/ 	.short	0x0002
        /*001a*/ 	.short	0x005a
        /*001c*/ 	.short	0x0082
	.zero		2


//--------------------- .nv.info                  --------------------------
	.section	.nv.info,"",@"SHT_CUDA_INFO"
	.align	4


	//----- nvinfo : EIATTR_REGCOUNT
	.align		4
        /*0000*/ 	.byte	0x04, 0x2f
        /*0002*/ 	.short	(.L_15 - .L_14)
	.align		4
.L_14:
        /*0004*/ 	.word	index@(_ZN7cutlass13device_kernelINS_4gemm6kernel13GemmUniversalIN4cute5tupleIJiiiiEEENS1_10collective13CollectiveMmaINS1_34MainloopSm90TmaGmmaWarpSpecializedILi28ENS5_IJNS4_1CILi1EEENSA_ILi4EEESB_EEENS1_35KernelTmaWarpSpecializedCooperativeEEENS5_IJNSA_ILi128EEESG_NSA_ILi32EEEEEEaNS5_IJlSB_lEEEaSJ_NS4_8TiledMMAINS4_8MMA_AtomIJNS4_4SM904GMMA27MMA_64x128x32_S32S8S8_SS_TNEEEENS4_6LayoutINS5_IJNSA_ILi2EEESB_SB_EEENS5_IJSB_NSA_ILi0EEEST_EEEEENS5_IJNS4_10UnderscoreESW_SW_EEEEENS4_23SM90_TMA_LOAD_MULTICASTENS4_14ComposedLayoutINS4_7SwizzleILi1ELi4ELi3EEENS4_18smem_ptr_flag_bitsILi8EEENSQ_INS5_IJNSA_ILi8EEESH_EEENS5_IJSH_SB_EEEEEEEvNS4_8identityENS4_13SM90_TMA_LOADES19_vS1A_EENS_8epilogue10collective6detail29Sm90TmaWarpSpecializedAdapterINS1E_15DefaultEpilogueIaSJ_SJ_NS1D_6thread17LinearCombinationIaLi1EiiLNS1I_9ScaleType4KindE0ELNS_15FloatRoundStyleE2EaEENS1_15EpilogueDefaultEEEEEvvEEEEvNT_6ParamsE)
        /*0008*/ 	.word	0x000000a8


	//----- nvinfo : EIATTR_FRAME_SIZE
	.align		4
.L_15:
        /*000c*/ 	.byte	0x04, 0x11
        /*000e*/ 	.short	(.L_17 - .L_16)
	.align		4
.L_16:
        /*0010*/ 	.word	index@(_ZN7cutlass13device_kernelINS_4gemm6kernel13GemmUniversalIN4cute5tupleIJiiiiEEENS1_10collective13CollectiveMmaINS1_34MainloopSm90TmaGmmaWarpSpecializedILi28ENS5_IJNS4_1CILi1EEENSA_ILi4EEESB_EEENS1_35KernelTmaWarpSpecializedCooperativeEEENS5_IJNSA_ILi128EEESG_NSA_ILi32EEEEEEaNS5_IJlSB_lEEEaSJ_NS4_8TiledMMAINS4_8MMA_AtomIJNS4_4SM904GMMA27MMA_64x128x32_S32S8S8_SS_TNEEEENS4_6LayoutINS5_IJNSA_ILi2EEESB_SB_EEENS5_IJSB_NSA_ILi0EEEST_EEEEENS5_IJNS4_10UnderscoreESW_SW_EEEEENS4_23SM90_TMA_LOAD_MULTICASTENS4_14ComposedLayoutINS4_7SwizzleILi1ELi4ELi3EEENS4_18smem_ptr_flag_bitsILi8EEENSQ_INS5_IJNSA_ILi8EEESH_EEENS5_IJSH_SB_EEEEEEEvNS4_8identityENS4_13SM90_TMA_LOADES19_vS1A_EENS_8epilogue10collective6detail29Sm90TmaWarpSpecializedAdapterINS1E_15DefaultEpilogueIaSJ_SJ_NS1D_6thread17LinearCombinationIaLi1EiiLNS1I_9ScaleType4KindE0ELNS_15FloatRoundStyleE2EaEENS1_15EpilogueDefaultEEEEEvvEEEEvNT_6ParamsE)
        /*0014*/ 	.word	0x00000000


	//----- nvinfo : EIATTR_MIN_STACK_SIZE
	.align		4
.L_17:
        /*0018*/ 	.byte	0x04, 0x12
        /*001a*/ 	.short	(.L_19 - .L_18)
	.align		4
.L_18:
        /*001c*/ 	.word	index@(_ZN7cutlass13device_kernelINS_4gemm6kernel13GemmUniversalIN4cute5tupleIJiiiiEEENS1_10collective13CollectiveMmaINS1_34MainloopSm90TmaGmmaWarpSpecializedILi28ENS5_IJNS4_1CILi1EEENSA_ILi4EEESB_EEENS1_35KernelTmaWarpSpecializedCooperativeEEENS5_IJNSA_ILi128EEESG_NSA_ILi32EEEEEEaNS5_IJlSB_lEEEaSJ_NS4_8TiledMMAINS4_8MMA_AtomIJNS4_4SM904GMMA27MMA_64x128x32_S32S8S8_SS_TNEEEENS4_6LayoutINS5_IJNSA_ILi2EEESB_SB_EEENS5_IJSB_NSA_ILi0EEEST_EEEEENS5_IJNS4_10UnderscoreESW_SW_EEEEENS4_23SM90_TMA_LOAD_MULTICASTENS4_14ComposedLayoutINS4_7SwizzleILi1ELi4ELi3EEENS4_18smem_ptr_flag_bitsILi8EEENSQ_INS5_IJNSA_ILi8EEESH_EEENS5_IJSH_SB_EEEEEEEvNS4_8identityENS4_13SM90_TMA_LOADES19_vS1A_EENS_8epilogue10collective6detail29Sm90TmaWarpSpecializedAdapterINS1E_15DefaultEpilogueIaSJ_SJ_NS1D_6thread17LinearCombinationIaLi1EiiLNS1I_9ScaleType4KindE0ELNS_15FloatRoundStyleE2EaEENS1_15EpilogueDefaultEEEEEvvEEEEvNT_6ParamsE)
        /*0020*/ 	.word	0x00000000
.L_19:


//--------------------- .nv.compat                --------------------------
	.section	.nv.compat,"",@"SHT_CUDA_COMPAT_INFO"
	.align	4
        /*0000*/ 	.byte	0x02, 0x09, 0x01, 0x00, 0x02, 0x02, 0x04, 0x00, 0x02, 0x05, 0x05, 0x00, 0x03, 0x07, 0x01, 0x01
        /*0010*/ 	.byte	0x02, 0x03, 0x01, 0x00, 0x02, 0x06, 0x01, 0x00, 0x04, 0x0b, 0x08, 0x00, 0x00, 0x00, 0x00, 0x00
        /*0020*/ 	.byte	0x00, 0x00, 0x00, 0x00


//--------------------- .nv.info._ZN7cutlass13device_kernelINS_4gemm6kernel13GemmUniversalIN4cute5tupleIJiiiiEEENS1_10collective13CollectiveMmaINS1_34MainloopSm90TmaGmmaWarpSpecializedILi28ENS5_IJNS4_1CILi1EEENSA_ILi4EEESB_EEENS1_35KernelTmaWarpSpecializedCooperativeEEENS5_IJNSA_ILi128EEESG_NSA_ILi32EEEEEEaNS5_IJlSB_lEEEaSJ_NS4_8TiledMMAINS4_8MMA_AtomIJNS4_4SM904GMMA27MMA_64x128x32_S32S8S8_SS_TNEEEENS4_6LayoutINS5_IJNSA_ILi2EEESB_SB_EEENS5_IJSB_NSA_ILi0EEEST_EEEEENS5_IJNS4_10UnderscoreESW_SW_EEEEENS4_23SM90_TMA_LOAD_MULTICASTENS4_14ComposedLayoutINS4_7SwizzleILi1ELi4ELi3EEENS4_18smem_ptr_flag_bitsILi8EEENSQ_INS5_IJNSA_ILi8EEESH_EEENS5_IJSH_SB_EEEEEEEvNS4_8identityENS4_13SM90_TMA_LOADES19_vS1A_EENS_8epilogue10collective6detail29Sm90TmaWarpSpecializedAdapterINS1E_15DefaultEpilogueIaSJ_SJ_NS1D_6thread17LinearCombinationIaLi1EiiLNS1I_9ScaleType4KindE0ELNS_15FloatRoundStyleE2EaEENS1_15EpilogueDefaultEEEEEvvEEEEvNT_6ParamsE --------------------------
	.section	.nv.info._ZN7cutlass13device_kernelINS_4gemm6kernel13GemmUniversalIN4cute5tupleIJiiiiEEENS1_10collective13CollectiveMmaINS1_34MainloopSm90TmaGmmaWarpSpecializedILi28ENS5_IJNS4_1CILi1EEENSA_ILi4EEESB_EEENS1_35KernelTmaWarpSpecializedCooperativeEEENS5_IJNSA_ILi128EEESG_NSA_ILi32EEEEEEaNS5_IJlSB_lEEEaSJ_NS4_8TiledMMAINS4_8MMA_AtomIJNS4_4SM904GMMA27MMA_64x128x32_S32S8S8_SS_TNEEEENS4_6LayoutINS5_IJNSA_ILi2EEESB_SB_EEENS5_IJSB_NSA_ILi0EEEST_EEEEENS5_IJNS4_10UnderscoreESW_SW_EEEEENS4_23SM90_TMA_LOAD_MULTICASTENS4_14ComposedLayoutINS4_7SwizzleILi1ELi4ELi3EEENS4_18smem_ptr_flag_bitsILi8EEENSQ_INS5_IJNSA_ILi8EEESH_EEENS5_IJSH_SB_EEEEEEEvNS4_8identityENS4_13SM90_TMA_LOADES19_vS1A_EENS_8epilogue10collective6detail29Sm90TmaWarpSpecializedAdapterINS1E_15DefaultEpilogueIaSJ_SJ_NS1D_6thread17LinearCombinationIaLi1EiiLNS1I_9ScaleType4KindE0ELNS_15FloatRoundStyleE2EaEENS1_15EpilogueDefaultEEEEEvvEEEEvNT_6ParamsE,"",@"SHT_CUDA_INFO"
	.sectionflags	@""
	.align	4


	//----- nvinfo : EIATTR_CUDA_API_VERSION
	.align		4
        /*0000*/ 	.byte	0x04, 0x37
        /*0002*/ 	.short	(.L_21 - .L_20)
.L_20:
        /*0004*/ 	.word	0x00000082


	//----- nvinfo : EIATTR_KPARAM_INFO
	.align		4
.L_21:
        /*0008*/ 	.byte	0x04, 0x17
        /*000a*/ 	.short	(.L_23 - .L_22)
.L_22:
        /*000c*/ 	.word	0x00000000
        /*0010*/ 	.short	0x0000
        /*0012*/ 	.short	0x0070
        /*0014*/ 	.byte	0x00, 0xf0, 0x01, 0x10


	//----- nvinfo : EIATTR_SPARSE_MMA_MASK
	.align		4
.L_23:
        /*0018*/ 	.byte	0x03, 0x50
        /*001a*/ 	.short	0x0000


	//----- nvinfo : EIATTR_MAXREG_COUNT
	.align		4
        /*001c*/ 	.byte	0x03, 0x1b
        /*001e*/ 	.short	0x00a8


	//----- nvinfo : EIATTR_NUM_BARRIERS
	.align		4
        /*0020*/ 	.byte	0x02, 0x4c
        /*0022*/ 	.byte	0x01
	.zero		1


	//----- nvinfo : EIATTR_EXTERNS
	.align		4
        /*0024*/ 	.byte	0x04, 0x0f
        /*0026*/ 	.short	(.L_25 - .L_24)


	//   ....[0]....
	.align		4
.L_24:
        /*0028*/ 	.word	index@(__assertfail)


	//----- nvinfo : EIATTR_MERCURY_ISA_VERSION
	.align		4
.L_25:
        /*002c*/ 	.byte	0x03, 0x5f
        /*002e*/ 	.short	0x0101


	//----- nvinfo : EIATTR_INT_WARP_WIDE_INSTR_OFFSETS
	.align		4
        /*0030*/ 	.byte	0x04, 0x31
        /*0032*/ 	.short	(.L_27 - .L_26)


	//   ....[0]....
.L_26:
        /*0034*/ 	.word	0x000007b0


	//   ....[1]....
        /*0038*/ 	.word	0x000007d0


	//   ....[2]....
        /*003c*/ 	.word	0x00000960


	//   ....[3]....
        /*0040*/ 	.word	0x00001ea0


	//----- nvinfo : EIATTR_COOP_GROUP_MASK_REGIDS
	.align		4
.L_27:
        /*0044*/ 	.byte	0x04, 0x29
        /*0046*/ 	.short	(.L_29 - .L_28)


	//   ....[0]....
.L_28:
        /*0048*/ 	.word	0xffffffff


	//   ....[1]....
        /*004c*/ 	.word	0xffffffff


	//   ....[2]....
        /*0050*/ 	.word	0xffffffff


	//   ....[3]....
        /*0054*/ 	.word	0xffffffff


	//   ....[4]....
        /*0058*/ 	.word	0xffffffff


	//   ....[5]....
        /*005c*/ 	.word	0xffffffff


	//----- nvinfo : EIATTR_COOP_GROUP_INSTR_OFFSETS
	.align		4
.L_29:
        /*0060*/ 	.byte	0x04, 0x28
        /*0062*/ 	.short	(.L_31 - .L_30)


	//   ....[0]....
.L_30:
        /*0064*/ 	.word	0x00000060


	//   ....[1]....
        /*0068*/ 	.word	0x00000070


	//   ....[2]....
        /*006c*/ 	.word	0x00000130


	//   ....[3]....
        /*0070*/ 	.word	0x000005f0


	//   ....[4]....
        /*0074*/ 	.word	0x00000ac0


	//   ....[5]....
        /*0078*/ 	.word	0x000016f0


	//----- nvinfo : EIATTR_REG_RECONFIG
	.align		4
.L_31:
        /*007c*/ 	.byte	0x01, 0x54
	.zero		2


	//----- nvinfo : EIATTR_SYSCALL_OFFSETS
	.align		4
        /*0080*/ 	.byte	0x04, 0x46
        /*0082*/ 	.short	(.L_33 - .L_32)


	//   ....[0]....
.L_32:
        /*0084*/ 	.word	0x000018e0


	//----- nvinfo : EIATTR_MBARRIER_INSTR_OFFSETS
	.align		4
.L_33:
        /*0088*/ 	.byte	0x04, 0x39
        /*008a*/ 	.short	(.L_35 - .L_34)


	//   ....[0]....
.L_34:
        /*008c*/ 	.word	0x00000250
        /*0090*/ 	.word	0x000000ff
        /*0094*/ 	.word	0x00000000
        /*0098*/ 	.short	0x0100
        /*009a*/ 	.byte	0x08
	.zero		1


	//   ....[1]....
        /*009c*/ 	.word	0x00000260
        /*00a0*/ 	.word	0x000000ff
        /*00a4*/ 	.word	0x000000e0
        /*00a8*/ 	.short	0x0100
        /*00aa*/ 	.byte	0x08
	.zero		1


	//   ....[2]....
        /*00ac*/ 	.word	0x00000270
        /*00b0*/ 	.word	0x000000ff
        /*00b4*/ 	.word	0x00000008
        /*00b8*/ 	.short	0x0100
        /*00ba*/ 	.byte	0x08
	.zero		1


	//   ....[3]....
        /*00bc*/ 	.word	0x00000280
        /*00c0*/ 	.word	0x000000ff
        /*00c4*/ 	.word	0x000000e8
        /*00c8*/ 	.short	0x0100
        /*00ca*/ 	.byte	0x08
	.zero		1


	//   ....[4]....
        /*00cc*/ 	.word	0x00000290
        /*00d0*/ 	.word	0x000000ff
        /*00d4*/ 	.word	0x00000010
        /*00d8*/ 	.short	0x0100
        /*00da*/ 	.byte	0x08
	.zero		1


	//   ....[5]....
        /*00dc*/ 	.word	0x000002a0
        /*00e0*/ 	.word	0x000000ff
        /*00e4*/ 	.word	0x000000f0
        /*00e8*/ 	.short	0x0100
        /*00ea*/ 	.byte	0x08
	.zero		1


	//   ....[6]....
        /*00ec*/ 	.word	0x000002b0
        /*00f0*/ 	.word	0x000000ff
        /*00f4*/ 	.word	0x00000018
        /*00f8*/ 	.short	0x0100
        /*00fa*/ 	.byte	0x08
	.zero		1


	//   ....[7]....
        /*00fc*/ 	.word	0x000002c0
        /*0100*/ 	.word	0x000000ff
        /*0104*/ 	.word	0x000000f8
        /*0108*/ 	.short	0x0100
        /*010a*/ 	.byte	0x08
	.zero		1


	//   ....[8]....
        /*010c*/ 	.word	0x000002d0
        /*0110*/ 	.word	0x000000ff
        /*0114*/ 	.word	0x00000020
        /*0118*/ 	.short	0x0100
        /*011a*/ 	.byte	0x08
	.zero		1


	//   ....[9]....
        /*011c*/ 	.word	0x000002e0
        /*0120*/ 	.word	0x000000ff
        /*0124*/ 	.word	0x00000100
        /*0128*/ 	.short	0x0100
        /*012a*/ 	.byte	0x08
	.zero		1


	//   ....[10]....
        /*012c*/ 	.word	0x000002f0
        /*0130*/ 	.word	0x000000ff
        /*0134*/ 	.word	0x00000028
        /*0138*/ 	.short	0x0100
        /*013a*/ 	.byte	0x08
	.zero		1


	//   ....[11]....
        /*013c*/ 	.word	0x00000300
        /*0140*/ 	.word	0x000000ff
        /*0144*/ 	.word	0x00000108
        /*0148*/ 	.short	0x0100
        /*014a*/ 	.byte	0x08
	.zero		1


	//   ....[12]....
        /*014c*/ 	.word	0x00000310
        /*0150*/ 	.word	0x000000ff
        /*0154*/ 	.word	0x00000030
        /*0158*/ 	.short	0x0100
        /*015a*/ 	.byte	0x08
	.zero		1


	//   ....[13]....
        /*015c*/ 	.word	0x00000320
        /*0160*/ 	.word	0x000000ff
        /*0164*/ 	.word	0x00000110
        /*0168*/ 	.short	0x0100
        /*016a*/ 	.byte	0x08
	.zero		1


	//   ....[14]....
        /*016c*/ 	.word	0x00000330
        /*0170*/ 	.word	0x000000ff
        /*0174*/ 	.word	0x00000038
        /*0178*/ 	.short	0x0100
        /*017a*/ 	.byte	0x08
	.zero		1


	//   ....[15]....
        /*017c*/ 	.word	0x00000340
        /*0180*/ 	.word	0x000000ff
        /*0184*/ 	.word	0x00000118
        /*0188*/ 	.short	0x0100
        /*018a*/ 	.byte	0x08
	.zero		1


	//   ....[16]....
        /*018c*/ 	.word	0x00000350
        /*0190*/ 	.word	0x000000ff
        /*0194*/ 	.word	0x00000040
        /*0198*/ 	.short	0x0100
        /*019a*/ 	.byte	0x08
	.zero		1


	//   ....[17]....
        /*019c*/ 	.word	0x00000360
        /*01a0*/ 	.word	0x000000ff
        /*01a4*/ 	.word	0x00000120
        /*01a8*/ 	.short	0x0100
        /*01aa*/ 	.byte	0x08
	.zero		1


	//   ....[18]....
        /*01ac*/ 	.word	0x00000370
        /*01b0*/ 	.word	0x000000ff
        /*01b4*/ 	.word	0x00000048
        /*01b8*/ 	.short	0x0100
        /*01ba*/ 	.byte	0x08
	.zero		1


	//   ....[19]....
        /*01bc*/ 	.word	0x00000380
        /*01c0*/ 	.word	0x000000ff
        /*01c4*/ 	.word	0x00000128
        /*01c8*/ 	.short	0x0100
        /*01ca*/ 	.byte	0x08
	.zero		1


	//   ....[20]....
        /*01cc*/ 	.word	0x00000390
        /*01d0*/ 	.word	0x000000ff
        /*01d4*/ 	.word	0x00000050
        /*01d8*/ 	.short	0x0100
        /*01da*/ 	.byte	0x08
	.zero		1


	//   ....[21]....
        /*01dc*/ 	.word	0x000003a0
        /*01e0*/ 	.word	0x000000ff
        /*01e4*/ 	.word	0x00000130
        /*01e8*/ 	.short	0x0100
        /*01ea*/ 	.byte	0x08
	.zero		1


	//   ....[22]....
        /*01ec*/ 	.word	0x000003b0
        /*01f0*/ 	.word	0x000000ff
        /*01f4*/ 	.word	0x00000058
        /*01f8*/ 	.short	0x0100
        /*01fa*/ 	.byte	0x08
	.zero		1


	//   ....[23]....
        /*01fc*/ 	.word	0x000003c0
        /*0200*/ 	.word	0x000000ff
        /*0204*/ 	.word	0x00000138
        /*0208*/ 	.short	0x0100
        /*020a*/ 	.byte	0x08
	.zero		1


	//   ....[24]....
        /*020c*/ 	.word	0x000003d0
        /*0210*/ 	.word	0x000000ff
        /*0214*/ 	.word	0x00000060
        /*0218*/ 	.short	0x0100
        /*021a*/ 	.byte	0x08
	.zero		1


	//   ....[25]....
        /*021c*/ 	.word	0x000003e0
        /*0220*/ 	.word	0x000000ff
        /*0224*/ 	.word	0x00000140
        /*0228*/ 	.short	0x0100
        /*022a*/ 	.byte	0x08
	.zero		1


	//   ....[26]....
        /*022c*/ 	.word	0x000003f0
        /*0230*/ 	.word	0x000000ff
        /*0234*/ 	.word	0x00000068
        /*0238*/ 	.short	0x0100
        /*023a*/ 	.byte	0x08
	.zero		1


	//   ....[27]....
        /*023c*/ 	.word	0x00000400
        /*0240*/ 	.word	0x000000ff
        /*0244*/ 	.word	0x00000148
        /*0248*/ 	.short	0x0100
        /*024a*/ 	.byte	0x08
	.zero		1


	//   ....[28]....
        /*024c*/ 	.word	0x00000410
        /*0250*/ 	.word	0x000000ff
        /*0254*/ 	.word	0x00000070
        /*0258*/ 	.short	0x0100
        /*025a*/ 	.byte	0x08
	.zero		1


	//   ....[29]....
        /*025c*/ 	.word	0x00000420
        /*0260*/ 	.word	0x000000ff
        /*0264*/ 	.word	0x00000150
        /*0268*/ 	.short	0x0100
        /*026a*/ 	.byte	0x08
	.zero		1


	//   ....[30]....
        /*026c*/ 	.word	0x00000430
        /*0270*/ 	.word	0x000000ff
        /*0274*/ 	.word	0x00000078
        /*0278*/ 	.short	0x0100
        /*027a*/ 	.byte	0x08
	.zero		1


	//   ....[31]....
        /*027c*/ 	.word	0x00000440
        /*0280*/ 	.word	0x000000ff
        /*0284*/ 	.word	0x00000158
        /*0288*/ 	.short	0x0100
        /*028a*/ 	.byte	0x08
	.zero		1


	//   ....[32]....
        /*028c*/ 	.word	0x00000450
        /*0290*/ 	.word	0x000000ff
        /*0294*/ 	.word	0x00000080
        /*0298*/ 	.short	0x0100
        /*029a*/ 	.byte	0x08
	.zero		1


	//   ....[33]....
        /*029c*/ 	.word	0x00000460
        /*02a0*/ 	.word	0x000000ff
        /*02a4*/ 	.word	0x00000160
        /*02a8*/ 	.short	0x0100
        /*02aa*/ 	.byte	0x08
	.zero		1


	//   ....[34]....
        /*02ac*/ 	.word	0x00000470
        /*02b0*/ 	.word	0x000000ff
        /*02b4*/ 	.word	0x00000088
        /*02b8*/ 	.short	0x0100
        /*02ba*/ 	.byte	0x08
	.zero		1


	//   ....[35]....
        /*02bc*/ 	.word	0x00000480
        /*02c0*/ 	.word	0x000000ff
        /*02c4*/ 	.word	0x00000168
        /*02c8*/ 	.short	0x0100
        /*02ca*/ 	.byte	0x08
	.zero		1


	//   ....[36]....
        /*02cc*/ 	.word	0x00000490
        /*02d0*/ 	.word	0x000000ff
        /*02d4*/ 	.word	0x00000090
        /*02d8*/ 	.short	0x0100
        /*02da*/ 	.byte	0x08
	.zero		1


	//   ....[37]....
        /*02dc*/ 	.word	0x000004a0
        /*02e0*/ 	.word	0x000000ff
        /*02e4*/ 	.word	0x00000170
        /*02e8*/ 	.short	0x0100
        /*02ea*/ 	.byte	0x08
	.zero		1


	//   ....[38]....
        /*02ec*/ 	.word	0x000004b0
        /*02f0*/ 	.word	0x000000ff
        /*02f4*/ 	.word	0x00000098
        /*02f8*/ 	.short	0x0100
        /*02fa*/ 	.byte	0x08
	.zero		1


	//   ....[39]....
        /*02fc*/ 	.word	0x000004c0
        /*0300*/ 	.word	0x000000ff
        /*0304*/ 	.word	0x00000178
        /*0308*/ 	.short	0x0100
        /*030a*/ 	.byte	0x08
	.zero		1


	//   ....[40]....
        /*030c*/ 	.word	0x000004d0
        /*0310*/ 	.word	0x000000ff
        /*0314*/ 	.word	0x000000a0
        /*0318*/ 	.short	0x0100
        /*031a*/ 	.byte	0x08
	.zero		1


	//   ....[41]....
        /*031c*/ 	.word	0x000004e0
        /*0320*/ 	.word	0x000000ff
        /*0324*/ 	.word	0x00000180
        /*0328*/ 	.short	0x0100
        /*032a*/ 	.byte	0x08
	.zero		1


	//   ....[42]....
        /*032c*/ 	.word	0x000004f0
        /*0330*/ 	.word	0x000000ff
        /*0334*/ 	.word	0x000000a8
        /*0338*/ 	.short	0x0100
        /*033a*/ 	.byte	0x08
	.zero		1


	//   ....[43]....
        /*033c*/ 	.word	0x00000500
        /*0340*/ 	.word	0x000000ff
        /*0344*/ 	.word	0x00000188
        /*0348*/ 	.short	0x0100
        /*034a*/ 	.byte	0x08
	.zero		1


	//   ....[44]....
        /*034c*/ 	.word	0x00000510
        /*0350*/ 	.word	0x000000ff
        /*0354*/ 	.word	0x000000b0
        /*0358*/ 	.short	0x0100
        /*035a*/ 	.byte	0x08
	.zero		1


	//   ....[45]....
        /*035c*/ 	.word	0x00000520
        /*0360*/ 	.word	0x000000ff
        /*0364*/ 	.word	0x00000190
        /*0368*/ 	.short	0x0100
        /*036a*/ 	.byte	0x08
	.zero		1


	//   ....[46]....
        /*036c*/ 	.word	0x00000530
        /*0370*/ 	.word	0x000000ff
        /*0374*/ 	.word	0x000000b8
        /*0378*/ 	.short	0x0100
        /*037a*/ 	.byte	0x08
	.zero		1


	//   ....[47]....
        /*037c*/ 	.word	0x00000540
        /*0380*/ 	.word	0x000000ff
        /*0384*/ 	.word	0x00000198
        /*0388*/ 	.short	0x0100
        /*038a*/ 	.byte	0x08
	.zero		1


	//   ....[48]....
        /*038c*/ 	.word	0x00000550
        /*0390*/ 	.word	0x000000ff
        /*0394*/ 	.word	0x000000c0
        /*0398*/ 	.short	0x0100
        /*039a*/ 	.byte	0x08
	.zero		1


	//   ....[49]....
        /*039c*/ 	.word	0x00000560
        /*03a0*/ 	.word	0x000000ff
        /*03a4*/ 	.word	0x000001a0
        /*03a8*/ 	.short	0x0100
        /*03aa*/ 	.byte	0x08
	.zero		1


	//   ....[50]....
        /*03ac*/ 	.word	0x00000570
        /*03b0*/ 	.word	0x000000ff
        /*03b4*/ 	.word	0x000000c8
        /*03b8*/ 	.short	0x0100
        /*03ba*/ 	.byte	0x08
	.zero		1


	//   ....[51]....
        /*03bc*/ 	.word	0x00000580
        /*03c0*/ 	.word	0x000000ff
        /*03c4*/ 	.word	0x000001a8
        /*03c8*/ 	.short	0x0100
        /*03ca*/ 	.byte	0x08
	.zero		1


	//   ....[52]....
        /*03cc*/ 	.word	0x00000590
        /*03d0*/ 	.word	0x000000ff
        /*03d4*/ 	.word	0x000000d0
        /*03d8*/ 	.short	0x0100
        /*03da*/ 	.byte	0x08
	.zero		1


	//   ....[53]....
        /*03dc*/ 	.word	0x000005a0
        /*03e0*/ 	.word	0x000000ff
        /*03e4*/ 	.word	0x000001b0
        /*03e8*/ 	.short	0x0100
        /*03ea*/ 	.byte	0x08
	.zero		1


	//   ....[54]....
        /*03ec*/ 	.word	0x000005b0
        /*03f0*/ 	.word	0x000000ff
        /*03f4*/ 	.word	0x000000d8
        /*03f8*/ 	.short	0x0100
        /*03fa*/ 	.byte	0x08
	.zero		1


	//   ....[55]....
        /*03fc*/ 	.word	0x000005c0
        /*0400*/ 	.word	0x000000ff
        /*0404*/ 	.word	0x000001b8
        /*0408*/ 	.short	0x0100
        /*040a*/ 	.byte	0x08
	.zero		1


	//   ....[56]....
        /*040c*/ 	.word	0x000009f0
        /*0410*/ 	.word	0x000000ff
        /*0414*/ 	.word	0x000001d0
        /*0418*/ 	.short	0x0100
        /*041a*/ 	.byte	0x06
	.zero		1


	//   ....[57]....
        /*041c*/ 	.word	0x00000a70
        /*0420*/ 	.word	0x000000ff
        /*0424*/ 	.word	0x000001d8
        /*0428*/ 	.short	0x0100
        /*042a*/ 	.byte	0x06
	.zero		1


	//   ....[58]....
        /*042c*/ 	.word	0x000019b0
        /*0430*/ 	.word	0x00000003
        /*0434*/ 	.word	0x00000000
        /*0438*/ 	.short	0x010a
        /*043a*/ 	.byte	0x3f
	.zero		1


	//   ....[59]....
        /*043c*/ 	.word	0x00001a10
        /*0440*/ 	.word	0x00000003
        /*0444*/ 	.word	0x00000000
        /*0448*/ 	.short	0x010a
        /*044a*/ 	.byte	0x3f
	.zero		1


	//   ....[60]....
        /*044c*/ 	.word	0x00001c20
        /*0450*/ 	.word	0x00000005
        /*0454*/ 	.word	0x00000000
        /*0458*/ 	.short	0x010a
        /*045a*/ 	.byte	0x3f
	.zero		1


	//   ....[61]....
        /*045c*/ 	.word	0x00001c60
        /*0460*/ 	.word	0x00000005
        /*0464*/ 	.word	0x00000000
        /*0468*/ 	.short	0x010a
        /*046a*/ 	.byte	0x3f
	.zero		1


	//   ....[62]....
        /*046c*/ 	.word	0x00001d50
        /*0470*/ 	.word	0x00000004
        /*0474*/ 	.word	0x00000000
        /*0478*/ 	.short	0x0101
        /*047a*/ 	.byte	0x3f
	.zero		1


	//   ....[63]....
        /*047c*/ 	.word	0x00001f40
        /*0480*/ 	.word	0x00000004
        /*0484*/ 	.word	0x00000000
        /*0488*/ 	.short	0x0101
        /*048a*/ 	.byte	0x3f
	.zero		1


	//   ....[64]....
        /*048c*/ 	.word	0x00006250
        /*0490*/ 	.word	0x00000014
        /*0494*/ 	.word	0x000000e0
        /*0498*/ 	.short	0x010a
        /*049a*/ 	.byte	0x3f
	.zero		1


	//   ....[65]....
        /*049c*/ 	.word	0x000065f0
        /*04a0*/ 	.word	0x00000005
        /*04a4*/ 	.word	0x000001d8
        /*04a8*/ 	.short	0x0101
        /*04aa*/ 	.byte	0x3f
	.zero		1


	//   ....[66]....
        /*04ac*/ 	.word	0x00006d20
        /*04b0*/ 	.word	0x00000007
        /*04b4*/ 	.word	0x00000000
        /*04b8*/ 	.short	0x010a
        /*04ba*/ 	.byte	0x3f
	.zero		1


	//   ....[67]....
        /*04bc*/ 	.word	0x00006da0
        /*04c0*/ 	.word	0x00000006
        /*04c4*/ 	.word	0x00000000
        /*04c8*/ 	.short	0x010a
        /*04ca*/ 	.byte	0x3f
	.zero		1


	//   ....[68]....
        /*04cc*/ 	.word	0x00006e30
        /*04d0*/ 	.word	0x00000007
        /*04d4*/ 	.word	0x00000000
        /*04d8*/ 	.short	0x010a
        /*04da*/ 	.byte	0x3f
	.zero		1


	//   ....[69]....
        /*04dc*/ 	.word	0x00006ec0
        /*04e0*/ 	.word	0x00000006
        /*04e4*/ 	.word	0x00000000
        /*04e8*/ 	.short	0x010a
        /*04ea*/ 	.byte	0x3f
	.zero		1


	//   ....[70]....
        /*04ec*/ 	.word	0x00006f50
        /*04f0*/ 	.word	0x00000007
        /*04f4*/ 	.word	0x00000000
        /*04f8*/ 	.short	0x010a
        /*04fa*/ 	.byte	0x3f
	.zero		1


	//   ....[71]....
        /*04fc*/ 	.word	0x00006fe0
        /*0500*/ 	.word	0x00000006
        /*0504*/ 	.word	0x00000000
        /*0508*/ 	.short	0x010a
        /*050a*/ 	.byte	0x3f
	.zero		1


	//   ....[72]....
        /*050c*/ 	.word	0x00007070
        /*0510*/ 	.word	0x00000007
        /*0514*/ 	.word	0x00000000
        /*0518*/ 	.short	0x010a
        /*051a*/ 	.byte	0x3f
	.zero		1


	//   ....[73]....
        /*051c*/ 	.word	0x00007100
        /*0520*/ 	.word	0x00000006
        /*0524*/ 	.word	0x00000000
        /*0528*/ 	.short	0x010a
        /*052a*/ 	.byte	0x3f
	.zero		1


	//   ....[74]....
        /*052c*/ 	.word	0x00007190
        /*0530*/ 	.word	0x00000007
        /*0534*/ 	.word	0x00000000
        /*0538*/ 	.short	0x010a
        /*053a*/ 	.byte	0x3f
	.zero		1


	//   ....[75]....
        /*053c*/ 	.word	0x00007220
        /*0540*/ 	.word	0x00000006
        /*0544*/ 	.word	0x00000000
        /*0548*/ 	.short	0x010a
        /*054a*/ 	.byte	0x3f
	.zero		1


	//   ....[76]....
        /*054c*/ 	.word	0x000072b0
        /*0550*/ 	.word	0x00000007
        /*0554*/ 	.word	0x00000000
        /*0558*/ 	.short	0x010a
        /*055a*/ 	.byte	0x3f
	.zero		1


	//   ....[77]....
        /*055c*/ 	.word	0x00007340
        /*0560*/ 	.word	0x00000006
        /*0564*/ 	.word	0x00000000
        /*0568*/ 	.short	0x010a
        /*056a*/ 	.byte	0x3f
	.zero		1


	//   ....[78]....
        /*056c*/ 	.word	0x000073d0
        /*0570*/ 	.word	0x00000007
        /*0574*/ 	.word	0x00000000
        /*0578*/ 	.short	0x010a
        /*057a*/ 	.byte	0x3f
	.zero		1


	//   ....[79]....
        /*057c*/ 	.word	0x00007460
        /*0580*/ 	.word	0x00000006
        /*0584*/ 	.word	0x00000000
        /*0588*/ 	.short	0x010a
        /*058a*/ 	.byte	0x3f
	.zero		1


	//   ....[80]....
        /*058c*/ 	.word	0x000074f0
        /*0590*/ 	.word	0x00000007
        /*0594*/ 	.word	0x00000000
        /*0598*/ 	.short	0x010a
        /*059a*/ 	.byte	0x3f
	.zero		1


	//   ....[81]....
        /*059c*/ 	.word	0x00007580
        /*05a0*/ 	.word	0x00000006
        /*05a4*/ 	.word	0x00000000
        /*05a8*/ 	.short	0x010a
        /*05aa*/ 	.byte	0x3f
	.zero		1


	//   ....[82]....
        /*05ac*/ 	.word	0x00007610
        /*05b0*/ 	.word	0x00000007
        /*05b4*/ 	.word	0x00000000
        /*05b8*/ 	.short	0x010a
        /*05ba*/ 	.byte	0x3f
	.zero		1


	//   ....[83]....
        /*05bc*/ 	.word	0x000076a0
        /*05c0*/ 	.word	0x00000006
        /*05c4*/ 	.word	0x00000000
        /*05c8*/ 	.short	0x010a
        /*05ca*/ 	.byte	0x3f
	.zero		1


	//   ....[84]....
        /*05cc*/ 	.word	0x00007730
        /*05d0*/ 	.word	0x00000007
        /*05d4*/ 	.word	0x00000000
        /*05d8*/ 	.short	0x010a
        /*05da*/ 	.byte	0x3f
	.zero		1


	//   ....[85]....
        /*05dc*/ 	.word	0x000077c0
        /*05e0*/ 	.word	0x00000006
        /*05e4*/ 	.word	0x00000000
        /*05e8*/ 	.short	0x010a
        /*05ea*/ 	.byte	0x3f
	.zero		1


	//   ....[86]....
        /*05ec*/ 	.word	0x00007850
        /*05f0*/ 	.word	0x00000007
        /*05f4*/ 	.word	0x00000000
        /*05f8*/ 	.short	0x010a
        /*05fa*/ 	.byte	0x3f
	.zero		1


	//   ....[87]....
        /*05fc*/ 	.word	0x000078e0
        /*0600*/ 	.word	0x00000006
        /*0604*/ 	.word	0x00000000
        /*0608*/ 	.short	0x010a
        /*060a*/ 	.byte	0x3f
	.zero		1


	//   ....[88]....
        /*060c*/ 	.word	0x00007970
        /*0610*/ 	.word	0x00000007
        /*0614*/ 	.word	0x00000000
        /*0618*/ 	.short	0x010a
        /*061a*/ 	.byte	0x3f
	.zero		1


	//   ....[89]....
        /*061c*/ 	.word	0x00007a00
        /*0620*/ 	.word	0x00000006
        /*0624*/ 	.word	0x00000000
        /*0628*/ 	.short	0x010a
        /*062a*/ 	.byte	0x3f
	.zero		1


	//   ....[90]....
        /*062c*/ 	.word	0x00007a90
        /*0630*/ 	.word	0x00000007
        /*0634*/ 	.word	0x00000000
        /*0638*/ 	.short	0x010a
        /*063a*/ 	.byte	0x3f
	.zero		1


	//   ....[91]....
        /*063c*/ 	.word	0x00007b20
        /*0640*/ 	.word	0x00000006
        /*0644*/ 	.word	0x00000000
        /*0648*/ 	.short	0x010a
        /*064a*/ 	.byte	0x3f
	.zero		1


	//   ....[92]....
        /*064c*/ 	.word	0x00007bb0
        /*0650*/ 	.word	0x00000007
        /*0654*/ 	.word	0x00000000
        /*0658*/ 	.short	0x010a
        /*065a*/ 	.byte	0x3f
	.zero		1


	//   ....[93]....
        /*065c*/ 	.word	0x00007c40
        /*0660*/ 	.word	0x00000005
        /*0664*/ 	.word	0x00000000
        /*0668*/ 	.short	0x010a
        /*066a*/ 	.byte	0x3f
	.zero		1


	//   ....[94]....
        /*066c*/ 	.word	0x00007ca0
        /*0670*/ 	.word	0x00000003
        /*0674*/ 	.word	0x00000000
        /*0678*/ 	.short	0x010a
        /*067a*/ 	.byte	0x3f
	.zero		1


	//   ....[95]....
        /*067c*/ 	.word	0x00007cf0
        /*0680*/ 	.word	0x00000005
        /*0684*/ 	.word	0x00000000
        /*0688*/ 	.short	0x010a
        /*068a*/ 	.byte	0x3f
	.zero		1


	//   ....[96]....
        /*068c*/ 	.word	0x00007dc0
        /*0690*/ 	.word	0x00000014
        /*0694*/ 	.word	0x000000e0
        /*0698*/ 	.short	0x010a
        /*069a*/ 	.byte	0x3f
	.zero		1


	//   ....[97]....
        /*069c*/ 	.word	0x00007e90
        /*06a0*/ 	.word	0x00000007
        /*06a4*/ 	.word	0x00000000
        /*06a8*/ 	.short	0x010a
        /*06aa*/ 	.byte	0x3f
	.zero		1


	//   ....[98]....
        /*06ac*/ 	.word	0x00007ee0
        /*06b0*/ 	.word	0x00000006
        /*06b4*/ 	.word	0x00000000
        /*06b8*/ 	.short	0x010a
        /*06ba*/ 	.byte	0x3f
	.zero		1


	//   ....[99]....
        /*06bc*/ 	.word	0x00007f30
        /*06c0*/ 	.word	0x00000007
        /*06c4*/ 	.word	0x00000000
        /*06c8*/ 	.short	0x010a
        /*06ca*/ 	.byte	0x3f
	.zero		1


	//   ....[100]....
        /*06cc*/ 	.word	0x00007f80
        /*06d0*/ 	.word	0x00000006
        /*06d4*/ 	.word	0x00000000
        /*06d8*/ 	.short	0x010a
        /*06da*/ 	.byte	0x3f
	.zero		1


	//   ....[101]....
        /*06dc*/ 	.word	0x00007fd0
        /*06e0*/ 	.word	0x00000007
        /*06e4*/ 	.word	0x00000000
        /*06e8*/ 	.short	0x010a
        /*06ea*/ 	.byte	0x3f
	.zero		1


	//   ....[102]....
        /*06ec*/ 	.word	0x00008020
        /*06f0*/ 	.word	0x00000006
        /*06f4*/ 	.word	0x00000000
        /*06f8*/ 	.short	0x010a
        /*06fa*/ 	.byte	0x3f
	.zero		1


	//   ....[103]....
        /*06fc*/ 	.word	0x00008070
        /*0700*/ 	.word	0x00000007
        /*0704*/ 	.word	0x00000000
        /*0708*/ 	.short	0x010a
        /*070a*/ 	.byte	0x3f
	.zero		1


	//   ....[104]....
        /*070c*/ 	.word	0x000080c0
        /*0710*/ 	.word	0x00000006
        /*0714*/ 	.word	0x00000000
        /*0718*/ 	.short	0x010a
        /*071a*/ 	.byte	0x3f
	.zero		1


	//   ....[105]....
        /*071c*/ 	.word	0x00008110
        /*0720*/ 	.word	0x00000007
        /*0724*/ 	.word	0x00000000
        /*0728*/ 	.short	0x010a
        /*072a*/ 	.byte	0x3f
	.zero		1


	//   ....[106]....
        /*072c*/ 	.word	0x00008160
        /*0730*/ 	.word	0x00000006
        /*0734*/ 	.word	0x00000000
        /*0738*/ 	.short	0x010a
        /*073a*/ 	.byte	0x3f
	.zero		1


	//   ....[107]....
        /*073c*/ 	.word	0x000081b0
        /*0740*/ 	.word	0x00000007
        /*0744*/ 	.word	0x00000000
        /*0748*/ 	.short	0x010a
        /*074a*/ 	.byte	0x3f
	.zero		1


	//   ....[108]....
        /*074c*/ 	.word	0x00008200
        /*0750*/ 	.word	0x00000006
        /*0754*/ 	.word	0x00000000
        /*0758*/ 	.short	0x010a
        /*075a*/ 	.byte	0x3f
	.zero		1


	//   ....[109]....
        /*075c*/ 	.word	0x00008250
        /*0760*/ 	.word	0x00000007
        /*0764*/ 	.word	0x00000000
        /*0768*/ 	.short	0x010a
        /*076a*/ 	.byte	0x3f
	.zero		1


	//   ....[110]....
        /*076c*/ 	.word	0x000082a0
        /*0770*/ 	.word	0x00000006
        /*0774*/ 	.word	0x00000000
        /*0778*/ 	.short	0x010a
        /*077a*/ 	.byte	0x3f
	.zero		1


	//   ....[111]....
        /*077c*/ 	.word	0x000082f0
        /*0780*/ 	.word	0x00000007
        /*0784*/ 	.word	0x00000000
        /*0788*/ 	.short	0x010a
        /*078a*/ 	.byte	0x3f
	.zero		1


	//   ....[112]....
        /*078c*/ 	.word	0x00008340
        /*0790*/ 	.word	0x00000006
        /*0794*/ 	.word	0x00000000
        /*0798*/ 	.short	0x010a
        /*079a*/ 	.byte	0x3f
	.zero		1


	//   ....[113]....
        /*079c*/ 	.word	0x00008390
        /*07a0*/ 	.word	0x00000007
        /*07a4*/ 	.word	0x00000000
        /*07a8*/ 	.short	0x010a
        /*07aa*/ 	.byte	0x3f
	.zero		1


	//   ....[114]....
        /*07ac*/ 	.word	0x000083e0
        /*07b0*/ 	.word	0x00000006
        /*07b4*/ 	.word	0x00000000
        /*07b8*/ 	.short	0x010a
        /*07ba*/ 	.byte	0x3f
	.zero		1


	//   ....[115]....
        /*07bc*/ 	.word	0x00008430
        /*07c0*/ 	.word	0x00000007
        /*07c4*/ 	.word	0x00000000
        /*07c8*/ 	.short	0x010a
        /*07ca*/ 	.byte	0x3f
	.zero		1


	//   ....[116]....
        /*07cc*/ 	.word	0x00008480
        /*07d0*/ 	.word	0x00000006
        /*07d4*/ 	.word	0x00000000
        /*07d8*/ 	.short	0x010a
        /*07da*/ 	.byte	0x3f
	.zero		1


	//   ....[117]....
        /*07dc*/ 	.word	0x000084d0
        /*07e0*/ 	.word	0x00000007
        /*07e4*/ 	.word	0x00000000
        /*07e8*/ 	.short	0x010a
        /*07ea*/ 	.byte	0x3f
	.zero		1


	//   ....[118]....
        /*07ec*/ 	.word	0x00008520
        /*07f0*/ 	.word	0x00000006
        /*07f4*/ 	.word	0x00000000
        /*07f8*/ 	.short	0x010a
        /*07fa*/ 	.byte	0x3f
	.zero		1


	//   ....[119]....
        /*07fc*/ 	.word	0x00008570
        /*0800*/ 	.word	0x00000007
        /*0804*/ 	.word	0x00000000
        /*0808*/ 	.short	0x010a
        /*080a*/ 	.byte	0x3f
	.zero		1


	//   ....[120]....
        /*080c*/ 	.word	0x000085c0
        /*0810*/ 	.word	0x00000006
        /*0814*/ 	.word	0x00000000
        /*0818*/ 	.short	0x010a
        /*081a*/ 	.byte	0x3f
	.zero		1


	//   ....[121]....
        /*081c*/ 	.word	0x00008610
        /*0820*/ 	.word	0x00000007
        /*0824*/ 	.word	0x00000000
        /*0828*/ 	.short	0x010a
        /*082a*/ 	.byte	0x3f
	.zero		1


	//   ....[122]....
        /*082c*/ 	.word	0x00008660
        /*0830*/ 	.word	0x00000006
        /*0834*/ 	.word	0x00000000
        /*0838*/ 	.short	0x010a
        /*083a*/ 	.byte	0x3f
	.zero		1


	//   ....[123]....
        /*083c*/ 	.word	0x000086b0
        /*0840*/ 	.word	0x00000007
        /*0844*/ 	.word	0x00000000
        /*0848*/ 	.short	0x010a
        /*084a*/ 	.byte	0x3f
	.zero		1


	//----- nvinfo : EIATTR_NUM_MBARRIERS
	.align		4
.L_35:
        /*084c*/ 	.byte	0x03, 0x38
        /*084e*/ 	.short	0x003a


	//----- nvinfo : EIATTR_EXIT_INSTR_OFFSETS
	.align		4
        /*0850*/ 	.byte	0x04, 0x1c
        /*0852*/ 	.short	(.L_37 - .L_36)


	//   ....[0]....
.L_36:
        /*0854*/ 	.word	0x00000c90


	//   ....[1]....
        /*0858*/ 	.word	0x000014b0


	//   ....[2]....
        /*085c*/ 	.word	0x000059d0


	//   ....[3]....
        /*0860*/ 	.word	0x00005f30


	//   ....[4]....
        /*0864*/ 	.word	0x00007c90


	//----- nvinfo : EIATTR_MAX_THREADS
	.align		4
.L_37:
        /*0868*/ 	.byte	0x04, 0x05
        /*086a*/ 	.short	(.L_39 - .L_38)
.L_38:
        /*086c*/ 	.word	0x00000180
        /*0870*/ 	.word	0x00000001
        /*0874*/ 	.word	0x00000001


	//----- nvinfo : EIATTR_CRS_STACK_SIZE
	.align		4
.L_39:
        /*0878*/ 	.byte	0x04, 0x1e
        /*087a*/ 	.short	(.L_41 - .L_40)
.L_40:
        /*087c*/ 	.word	0x00000000


	//----- nvinfo : EIATTR_CBANK_PARAM_SIZE
	.align		4
.L_41:
        /*0880*/ 	.byte	0x03, 0x19
        /*0882*/ 	.short	0x0470


	//----- nvinfo : EIATTR_PARAM_CBANK
	.align		4
        /*0884*/ 	.byte	0x04, 0x0a
        /*0886*/ 	.short	(.L_43 - .L_42)
	.align		4
.L_42:
        /*0888*/ 	.word	index@(.nv.constant0._ZN7cutlass13device_kernelINS_4gemm6kernel13GemmUniversalIN4cute5tupleIJiiiiEEENS1_10collective13CollectiveMmaINS1_34MainloopSm90TmaGmmaWarpSpecializedILi28ENS5_IJNS4_1CILi1EEENSA_ILi4EEESB_EEENS1_35KernelTmaWarpSpecializedCooperativeEEENS5_IJNSA_ILi128EEESG_NSA_ILi32EEEEEEaNS5_IJlSB_lEEEaSJ_NS4_8TiledMMAINS4_8MMA_AtomIJNS4_4SM904GMMA27MMA_64x128x32_S32S8S8_SS_TNEEEENS4_6LayoutINS5_IJNSA_ILi2EEESB_SB_EEENS5_IJSB_NSA_ILi0EEEST_EEEEENS5_IJNS4_10UnderscoreESW_SW_EEEEENS4_23SM90_TMA_LOAD_MULTICASTENS4_14ComposedLayoutINS4_7SwizzleILi1ELi4ELi3EEENS4_18smem_ptr_flag_bitsILi8EEENSQ_INS5_IJNSA_ILi8EEESH_EEENS5_IJSH_SB_EEEEEEEvNS4_8identityENS4_13SM90_TMA_LOADES19_vS1A_EENS_8epilogue10collective6detail29Sm90TmaWarpSpecializedAdapterINS1E_15DefaultEpilogueIaSJ_SJ_NS1D_6thread17LinearCombinationIaLi1EiiLNS1I_9ScaleType4KindE0ELNS_15FloatRoundStyleE2EaEENS1_15EpilogueDefaultEEEEEvvEEEEvNT_6ParamsE)
        /*088c*/ 	.short	0x0210
        /*088e*/ 	.short	0x0470


	//----- nvinfo : EIATTR_SW_WAR
	.align		4
.L_43:
        /*0890*/ 	.byte	0x04, 0x36
        /*0892*/ 	.short	(.L_45 - .L_44)
.L_44:
        /*0894*/ 	.word	0x00000008
.L_45:


//--------------------- .nv.callgraph             --------------------------
	.section	.nv.callgraph,"",@"SHT_CUDA_CALLGRAPH"
	.align	4
	.sectionentsize	8
	.align		4
        /*0000*/ 	.word	0x00000000
	.align		4
        /*0004*/ 	.word	0xffffffff
	.align		4
        /*0008*/ 	.word	index@(_ZN7cutlass13device_kernelINS_4gemm6kernel13GemmUniversalIN4cute5tupleIJiiiiEEENS1_10collective13CollectiveMmaINS1_34MainloopSm90TmaGmmaWarpSpecializedILi28ENS5_IJNS4_1CILi1EEENSA_ILi4EEESB_EEENS1_35KernelTmaWarpSpecializedCooperativeEEENS5_IJNSA_ILi128EEESG_NSA_ILi32EEEEEEaNS5_IJlSB_lEEEaSJ_NS4_8TiledMMAINS4_8MMA_AtomIJNS4_4SM904GMMA27MMA_64x128x32_S32S8S8_SS_TNEEEENS4_6LayoutINS5_IJNSA_ILi2EEESB_SB_EEENS5_IJSB_NSA_ILi0EEEST_EEEEENS5_IJNS4_10UnderscoreESW_SW_EEEEENS4_23SM90_TMA_LOAD_MULTICASTENS4_14ComposedLayoutINS4_7SwizzleILi1ELi4ELi3EEENS4_18smem_ptr_flag_bitsILi8EEENSQ_INS5_IJNSA_ILi8EEESH_EEENS5_IJSH_SB_EEEEEEEvNS4_8identityENS4_13SM90_TMA_LOADES19_vS1A_EENS_8epilogue10collective6detail29Sm90TmaWarpSpecializedAdapterINS1E_15DefaultEpilogueIaSJ_SJ_NS1D_6thread17LinearCombinationIaLi1EiiLNS1I_9ScaleType4KindE0ELNS_15FloatRoundStyleE2EaEENS1_15EpilogueDefaultEEEEEvvEEEEvNT_6ParamsE)
	.align		4
        /*000c*/ 	.word	index@(__assertfail)
	.align		4
        /*0010*/ 	.word	0x00000000
	.align		4
        /*0014*/ 	.word	0xfffffffe
	.align		4
        /*0018*/ 	.word	0x00000000
	.align		4
        /*001c*/ 	.word	0xfffffffd
	.align		4
        /*0020*/ 	.word	0x00000000
	.align		4
        /*0024*/ 	.word	0xfffffffc


//--------------------- .nv.constant4             --------------------------
	.section	.nv.constant4,"a",@progbits
	.align	8
	.align		8
.nv.constant4:
        /*0000*/ 	.dword	__assertfail
	.align		8
        /*0008*/ 	.dword	__unnamed_1
	.align		8
        /*0010*/ 	.dword	_ZN40_INTERNAL_2f40e4f9_4_k_cu_521f6a36_235434cuda3std3__45__cpo5beginE
	.align		8
        /*0018*/ 	.dword	_ZN40_INTERNAL_2f40e4f9_4_k_cu_521f6a36_235434cuda3std3__45__cpo3endE
	.align		8
        /*0020*/ 	.dword	_ZN40_INTERNAL_2f40e4f9_4_k_cu_521f6a36_235434cuda3std3__45__cpo6cbeginE
	.align		8
        /*0028*/ 	.dword	_ZN40_INTERNAL_2f40e4f9_4_k_cu_521f6a36_235434cuda3std3__45__cpo4cendE
	.align		8
        /*0030*/ 	.dword	_ZN40_INTERNAL_2f40e4f9_4_k_cu_521f6a36_235434cuda3std3__442_GLOBAL__N__2f40e4f9_4_k_cu_521f6a36_235436ignoreE
	.align		8
        /*0038*/ 	.dword	_ZN40_INTERNAL_2f40e4f9_4_k_cu_521f6a36_235434cuda3std3__419piecewise_constructE
	.align		8
        /*0040*/ 	.dword	_ZN40_INTERNAL_2f40e4f9_4_k_cu_521f6a36_235434cuda3std3__48in_placeE
	.align		8
        /*0048*/ 	.dword	_ZN40_INTERNAL_2f40e4f9_4_k_cu_521f6a36_235434cuda3std6ranges3__45__cpo4swapE
	.align		8
        /*0050*/ 	.dword	_ZN40_INTERNAL_2f40e4f9_4_k_cu_521f6a36_235434cuda3std6ranges3__45__cpo9iter_moveE
	.align		8
        /*0058*/ 	.dword	_ZN40_INTERNAL_2f40e4f9_4_k_cu_521f6a36_235434cute7productE
	.align		8
        /*0060*/ 	.dword	_ZN40_INTERNAL_2f40e4f9_4_k_cu_521f6a36_235434cute1_E
	.align		8
        /*0068*/ 	.dword	$str$22
	.align		8
        /*0070*/ 	.dword	$str$23


//--------------------- .text._ZN7cutlass13device_kernelINS_4gemm6kernel13GemmUniversalIN4cute5tupleIJiiiiEEENS1_10collective13CollectiveMmaINS1_34MainloopSm90TmaGmmaWarpSpecializedILi28ENS5_IJNS4_1CILi1EEENSA_ILi4EEESB_EEENS1_35KernelTmaWarpSpecializedCooperativeEEENS5_IJNSA_ILi128EEESG_NSA_ILi32EEEEEEaNS5_IJlSB_lEEEaSJ_NS4_8TiledMMAINS4_8MMA_AtomIJNS4_4SM904GMMA27MMA_64x128x32_S32S8S8_SS_TNEEEENS4_6LayoutINS5_IJNSA_ILi2EEESB_SB_EEENS5_IJSB_NSA_ILi0EEEST_EEEEENS5_IJNS4_10UnderscoreESW_SW_EEEEENS4_23SM90_TMA_LOAD_MULTICASTENS4_14ComposedLayoutINS4_7SwizzleILi1ELi4ELi3EEENS4_18smem_ptr_flag_bitsILi8EEENSQ_INS5_IJNSA_ILi8EEESH_EEENS5_IJSH_SB_EEEEEEEvNS4_8identityENS4_13SM90_TMA_LOADES19_vS1A_EENS_8epilogue10collective6detail29Sm90TmaWarpSpecializedAdapterINS1E_15DefaultEpilogueIaSJ_SJ_NS1D_6thread17LinearCombinationIaLi1EiiLNS1I_9ScaleType4KindE0ELNS_15FloatRoundStyleE2EaEENS1_15EpilogueDefaultEEEEEvvEEEEvNT_6ParamsE --------------------------
	.section	.text._ZN7cutlass13device_kernelINS_4gemm6kernel13GemmUniversalIN4cute5tupleIJiiiiEEENS1_10collective13CollectiveMmaINS1_34MainloopSm90TmaGmmaWarpSpecializedILi28ENS5_IJNS4_1CILi1EEENSA_ILi4EEESB_EEENS1_35KernelTmaWarpSpecializedCooperativeEEENS5_IJNSA_ILi128EEESG_NSA_ILi32EEEEEEaNS5_IJlSB_lEEEaSJ_NS4_8TiledMMAINS4_8MMA_AtomIJNS4_4SM904GMMA27MMA_64x128x32_S32S8S8_SS_TNEEEENS4_6LayoutINS5_IJNSA_ILi2EEESB_SB_EEENS5_IJSB_NSA_ILi0EEEST_EEEEENS5_IJNS4_10UnderscoreESW_SW_EEEEENS4_23SM90_TMA_LOAD_MULTICASTENS4_14ComposedLayoutINS4_7SwizzleILi1ELi4ELi3EEENS4_18smem_ptr_flag_bitsILi8EEENSQ_INS5_IJNSA_ILi8EEESH_EEENS5_IJSH_SB_EEEEEEEvNS4_8identityENS4_13SM90_TMA_LOADES19_vS1A_EENS_8epilogue10collective6detail29Sm90TmaWarpSpecializedAdapterINS1E_15DefaultEpilogueIaSJ_SJ_NS1D_6thread17LinearCombinationIaLi1EiiLNS1I_9ScaleType4KindE0ELNS_15FloatRoundStyleE2EaEENS1_15EpilogueDefaultEEEEEvvEEEEvNT_6ParamsE,"ax",@progbits
	.align	128
.text._ZN7cutlass13device_kernelINS_4gemm6kernel13GemmUniversalIN4cute5tupleIJiiiiEEENS1_10collective13CollectiveMmaINS1_34MainloopSm90TmaGmmaWarpSpecializedILi28ENS5_IJNS4_1CILi1EEENSA_ILi4EEESB_EEENS1_35KernelTmaWarpSpecializedCooperativeEEENS5_IJNSA_ILi128EEESG_NSA_ILi32EEEEEEaNS5_IJlSB_lEEEaSJ_NS4_8TiledMMAINS4_8MMA_AtomIJNS4_4SM904GMMA27MMA_64x128x32_S32S8S8_SS_TNEEEENS4_6LayoutINS5_IJNSA_ILi2EEESB_SB_EEENS5_IJSB_NSA_ILi0EEEST_EEEEENS5_IJNS4_10UnderscoreESW_SW_EEEEENS4_23SM90_TMA_LOAD_MULTICASTENS4_14ComposedLayoutINS4_7SwizzleILi1ELi4ELi3EEENS4_18smem_ptr_flag_bitsILi8EEENSQ_INS5_IJNSA_ILi8EEESH_EEENS5_IJSH_SB_EEEEEEEvNS4_8identityENS4_13SM90_TMA_LOADES19_vS1A_EENS_8epilogue10collective6detail29Sm90TmaWarpSpecializedAdapterINS1E_15DefaultEpilogueIaSJ_SJ_NS1D_6thread17LinearCombinationIaLi1EiiLNS1I_9ScaleType4KindE0ELNS_15FloatRoundStyleE2EaEENS1_15EpilogueDefaultEEEEEvvEEEEvNT_6ParamsE:
        .type           _ZN7cutlass13device_kernelINS_4gemm6kernel13GemmUniversalIN4cute5tupleIJiiiiEEENS1_10collective13CollectiveMmaINS1_34MainloopSm90TmaGmmaWarpSpecializedILi28ENS5_IJNS4_1CILi1EEENSA_ILi4EEESB_EEENS1_35KernelTmaWarpSpecializedCooperativeEEENS5_IJNSA_ILi128EEESG_NSA_ILi32EEEEEEaNS5_IJlSB_lEEEaSJ_NS4_8TiledMMAINS4_8MMA_AtomIJNS4_4SM904GMMA27MMA_64x128x32_S32S8S8_SS_TNEEEENS4_6LayoutINS5_IJNSA_ILi2EEESB_SB_EEENS5_IJSB_NSA_ILi0EEEST_EEEEENS5_IJNS4_10UnderscoreESW_SW_EEEEENS4_23SM90_TMA_LOAD_MULTICASTENS4_14ComposedLayoutINS4_7SwizzleILi1ELi4ELi3EEENS4_18smem_ptr_flag_bitsILi8EEENSQ_INS5_IJNSA_ILi8EEESH_EEENS5_IJSH_SB_EEEEEEEvNS4_8identityENS4_13SM90_TMA_LOADES19_vS1A_EENS_8epilogue10collective6detail29Sm90TmaWarpSpecializedAdapterINS1E_15DefaultEpilogueIaSJ_SJ_NS1D_6thread17LinearCombinationIaLi1EiiLNS1I_9ScaleType4KindE0ELNS_15FloatRoundStyleE2EaEENS1_15EpilogueDefaultEEEEEvvEEEEvNT_6ParamsE,@function
        .size           _ZN7cutlass13device_kernelINS_4gemm6kernel13GemmUniversalIN4cute5tupleIJiiiiEEENS1_10collective13CollectiveMmaINS1_34MainloopSm90TmaGmmaWarpSpecializedILi28ENS5_IJNS4_1CILi1EEENSA_ILi4EEESB_EEENS1_35KernelTmaWarpSpecializedCooperativeEEENS5_IJNSA_ILi128EEESG_NSA_ILi32EEEEEEaNS5_IJlSB_lEEEaSJ_NS4_8TiledMMAINS4_8MMA_AtomIJNS4_4SM904GMMA27MMA_64x128x32_S32S8S8_SS_TNEEEENS4_6LayoutINS5_IJNSA_ILi2EEESB_SB_EEENS5_IJSB_NSA_ILi0EEEST_EEEEENS5_IJNS4_10UnderscoreESW_SW_EEEEENS4_23SM90_TMA_LOAD_MULTICASTENS4_14ComposedLayoutINS4_7SwizzleILi1ELi4ELi3EEENS4_18smem_ptr_flag_bitsILi8EEENSQ_INS5_IJNSA_ILi8EEESH_EEENS5_IJSH_SB_EEEEEEEvNS4_8identityENS4_13SM90_TMA_LOADES19_vS1A_EENS_8epilogue10collective6detail29Sm90TmaWarpSpecializedAdapterINS1E_15DefaultEpilogueIaSJ_SJ_NS1D_6thread17LinearCombinationIaLi1EiiLNS1I_9ScaleType4KindE0ELNS_15FloatRoundStyleE2EaEENS1_15EpilogueDefaultEEEEEvvEEEEvNT_6ParamsE,(.L_x_250 - _ZN7cutlass13device_kernelINS_4gemm6kernel13GemmUniversalIN4cute5tupleIJiiiiEEENS1_10collective13CollectiveMmaINS1_34MainloopSm90TmaGmmaWarpSpecializedILi28ENS5_IJNS4_1CILi1EEENSA_ILi4EEESB_EEENS1_35KernelTmaWarpSpecializedCooperativeEEENS5_IJNSA_ILi128EEESG_NSA_ILi32EEEEEEaNS5_IJlSB_lEEEaSJ_NS4_8TiledMMAINS4_8MMA_AtomIJNS4_4SM904GMMA27MMA_64x128x32_S32S8S8_SS_TNEEEENS4_6LayoutINS5_IJNSA_ILi2EEESB_SB_EEENS5_IJSB_NSA_ILi0EEEST_EEEEENS5_IJNS4_10UnderscoreESW_SW_EEEEENS4_23SM90_TMA_LOAD_MULTICASTENS4_14ComposedLayoutINS4_7SwizzleILi1ELi4ELi3EEENS4_18smem_ptr_flag_bitsILi8EEENSQ_INS5_IJNSA_ILi8EEESH_EEENS5_IJSH_SB_EEEEEEEvNS4_8identityENS4_13SM90_TMA_LOADES19_vS1A_EENS_8epilogue10collective6detail29Sm90TmaWarpSpecializedAdapterINS1E_15DefaultEpilogueIaSJ_SJ_NS1D_6thread17LinearCombinationIaLi1EiiLNS1I_9ScaleType4KindE0ELNS_15FloatRoundStyleE2EaEENS1_15EpilogueDefaultEEEEEvvEEEEvNT_6ParamsE)
        .other          _ZN7cutlass13device_kernelINS_4gemm6kernel13GemmUniversalIN4cute5tupleIJiiiiEEENS1_10collective13CollectiveMmaINS1_34MainloopSm90TmaGmmaWarpSpecializedILi28ENS5_IJNS4_1CILi1EEENSA_ILi4EEESB_EEENS1_35KernelTmaWarpSpecializedCooperativeEEENS5_IJNSA_ILi128EEESG_NSA_ILi32EEEEEEaNS5_IJlSB_lEEEaSJ_NS4_8TiledMMAINS4_8MMA_AtomIJNS4_4SM904GMMA27MMA_64x128x32_S32S8S8_SS_TNEEEENS4_6LayoutINS5_IJNSA_ILi2EEESB_SB_EEENS5_IJSB_NSA_ILi0EEEST_EEEEENS5_IJNS4_10UnderscoreESW_SW_EEEEENS4_23SM90_TMA_LOAD_MULTICASTENS4_14ComposedLayoutINS4_7SwizzleILi1ELi4ELi3EEENS4_18smem_ptr_flag_bitsILi8EEENSQ_INS5_IJNSA_ILi8EEESH_EEENS5_IJSH_SB_EEEEEEEvNS4_8identityENS4_13SM90_TMA_LOADES19_vS1A_EENS_8epilogue10collective6detail29Sm90TmaWarpSpecializedAdapterINS1E_15DefaultEpilogueIaSJ_SJ_NS1D_6thread17LinearCombinationIaLi1EiiLNS1I_9ScaleType4KindE0ELNS_15FloatRoundStyleE2EaEENS1_15EpilogueDefaultEEEEEvvEEEEvNT_6ParamsE,@"STO_CUDA_ENTRY STV_DEFAULT"
_ZN7cutlass13device_kernelINS_4gemm6kernel13GemmUniversalIN4cute5tupleIJiiiiEEENS1_10collective13CollectiveMmaINS1_34MainloopSm90TmaGmmaWarpSpecializedILi28ENS5_IJNS4_1CILi1EEENSA_ILi4EEESB_EEENS1_35KernelTmaWarpSpecializedCooperativeEEENS5_IJNSA_ILi128EEESG_NSA_ILi32EEEEEEaNS5_IJlSB_lEEEaSJ_NS4_8TiledMMAINS4_8MMA_AtomIJNS4_4SM904GMMA27MMA_64x128x32_S32S8S8_SS_TNEEEENS4_6LayoutINS5_IJNSA_ILi2EEESB_SB_EEENS5_IJSB_NSA_ILi0EEEST_EEEEENS5_IJNS4_10UnderscoreESW_SW_EEEEENS4_23SM90_TMA_LOAD_MULTICASTENS4_14ComposedLayoutINS4_7SwizzleILi1ELi4ELi3EEENS4_18smem_ptr_flag_bitsILi8EEENSQ_INS5_IJNSA_ILi8EEESH_EEENS5_IJSH_SB_EEEEEEEvNS4_8identityENS4_13SM90_TMA_LOADES19_vS1A_EENS_8epilogue10collective6detail29Sm90TmaWarpSpecializedAdapterINS1E_15DefaultEpilogueIaSJ_SJ_NS1D_6thread17LinearCombinationIaLi1EiiLNS1I_9ScaleType4KindE0ELNS_15FloatRoundStyleE2EaEENS1_15EpilogueDefaultEEEEEvvEEEEvNT_6ParamsE:
[----:B------:R-:W0:Y:S01]  /*0000*/  LDC R1, c[0x0][0x28] ;  /* 0x00000a00ff017b82 */ /* 0x000e220000000800 */
[----:B------:R-:W1:Y:S01]  /*0010*/  S2R R93, SR_TID.X ;  /* 0x00000000005d7919 */ /* 0x000e620000002100 */
[----:B------:R-:W-:Y:S01]  /*0020*/  ELECT P0, URZ, PT ;  /* 0x00000000003f782f */ /* 0x000fe20003800000 */
[----:B------:R-:W-:Y:S01]  /*0030*/  BSSY B0, `(.L_x_0) ;  /* 0x000000f000007945 */ /* 0x000fe20003800000 */
[--C-:B-1----:R-:W-:Y:S02]  /*0040*/  SHF.R.U32.HI R0, RZ, 0x5, R93.reuse ;  /* 0x00000005ff007819 */ /* 0x102fe4000001165d */
[----:B------:R-:W-:-:S03]  /*0050*/  SHF.R.U32.HI R6, RZ, 0x7, R93 ;  /* 0x00000007ff067819 */ /* 0x000fc6000001165d */
[----:B------:R-:W1:Y:S04]  /*0060*/  SHFL.IDX PT, R3, R0, RZ, 0x1f ;  /* 0x00001fff00037589 */ /* 0x000e6800000e0000 */
[----:B------:R2:W3:Y:S01]  /*0070*/  SHFL.IDX PT, R2, R6, RZ, 0x1f ;  /* 0x00001fff06027589 */ /* 0x0004e200000e0000 */
[----:B-1----:R-:W-:-:S13]  /*0080*/  ISETP.NE.OR P0, PT, R3, RZ, !P0 ;  /* 0x000000ff0300720c */ /* 0x002fda0004705670 */
[----:B0-23--:R-:W-:Y:S05]  /*0090*/  @P0 BRA `(.L_x_1) ;  /* 0x0000000000200947 */ /* 0x00dfea0003800000 */
[----:B------:R-:W-:Y:S02]  /*00a0*/  ULDC.64 UR4, c[0x0][0x198] ;  /* 0x0000660000047ab9 */ /* 0x000fe40000000a00 */
[----:B------:R-:W-:Y:S02]  /*00b0*/  UIADD3 UR6, UP0, UR4, 0xf0, URZ ;  /* 0x000000f004067890 */ /* 0x000fe4000ff1e03f */
[----:B------:R-:W-:Y:S02]  /*00c0*/  UIADD3 UR4, UP1, UR4, 0x1f0, URZ ;  /* 0x000001f004047890 */ /* 0x000fe4000ff3e03f */
[----:B------:R-:W-:Y:S02]  /*00d0*/  UIADD3.X UR7, URZ, UR5, URZ, UP0, !UPT ;  /* 0x000000053f077290 */ /* 0x000fe400087fe43f */
[----:B------:R-:W-:-:S07]  /*00e0*/  UIADD3.X UR5, URZ, UR5, URZ, UP1, !UPT ;  /* 0x000000053f057290 */ /* 0x000fce0008ffe43f */
[----:B------:R0:W-:Y:S02]  /*00f0*/  UTMACCTL.PF [UR6] ;  /* 0x00000000060079b9 */ /* 0x0001e40008040000 */
[----:B------:R0:W-:Y:S02]  /*0100*/  UTMACCTL.PF [UR4] ;  /* 0x00000000040079b9 */ /* 0x0001e40008040000 */
[----:B0-----:R-:W-:Y:S01]  /*0110*/  NOP ;  /* 0x0000000000007918 */ /* 0x001fe20000000000 */
.L_x_1:
[----:B------:R-:W-:Y:S05]  /*0120*/  BSYNC B0 ;  /* 0x0000000000007941 */ /* 0x000fea0003800000 */
.L_x_0:
[----:B------:R-:W0:Y:S02]  /*0130*/  SHFL.IDX PT, R5, R0, RZ, 0x1f ;  /* 0x00001fff00057589 */ /* 0x000e2400000e0000 */
[----:B0-----:R-:W-:-:S13]  /*0140*/  ISETP.NE.AND P0, PT, R5, RZ, PT ;  /* 0x000000ff0500720c */ /* 0x001fda0003f05270 */
[----:B------:R-:W-:Y:S05]  /*0150*/  @P0 BRA `(.L_x_2) ;  /* 0x0000000400240947 */ /* 0x000fea0003800000 */
[----:B------:R-:W-:Y:S01]  /*0160*/  ELECT P0, URZ, PT ;  /* 0x00000000003f782f */ /* 0x000fe20003800000 */
[----:B------:R-:W-:-:S12]  /*0170*/  BSSY B0, `(.L_x_2) ;  /* 0x0000047000007945 */ /* 0x000fd80003800000 */
[----:B------:R-:W-:Y:S05]  /*0180*/  @!P0 BRA `(.L_x_3) ;  /* 0x0000000400148947 */ /* 0x000fea0003800000 */
[----:B------:R-:W0:Y:S01]  /*0190*/  S2UR UR8, SR_CgaCtaId ;  /* 0x00000000000879c3 */ /* 0x000e220000008800 */
[----:B------:R-:W-:Y:S01]  /*01a0*/  UMOV UR4, 0x400 ;  /* 0x0000040000047882 */ /* 0x000fe20000000000 */
[----:B------:R-:W-:Y:S01]  /*01b0*/  UMOV UR5, 0x1 ;  /* 0x0000000100057882 */ /* 0x000fe20000000000 */
[----:B------:R-:W-:Y:S02]  /*01c0*/  UMOV UR6, 0x8 ;  /* 0x0000000800067882 */ /* 0x000fe40000000000 */
[----:B------:R-:W-:-:S04]  /*01d0*/  UIADD3 UR6, -UR6, 0x100000, URZ ;  /* 0x0010000006067890 */ /* 0x000fc8000fffe13f */
[----:B------:R-:W-:Y:S02]  /*01e0*/  USHF.L.U32 UR7, UR6, 0xb, URZ ;  /* 0x0000000b06077899 */ /* 0x000fe4000800063f */
[----:B------:R-:W-:Y:S02]  /*01f0*/  USHF.L.U32 UR6, UR6, 0x1, URZ ;  /* 0x0000000106067899 */ /* 0x000fe4000800063f */
[----:B0-----:R-:W-:Y:S02]  /*0200*/  ULEA UR8, UR8, UR4, 0x18 ;  /* 0x0000000408087291 */ /* 0x001fe4000f8ec03f */
[----:B------:R-:W-:-:S04]  /*0210*/  UIADD3 UR4, -UR5, 0x100000, URZ ;  /* 0x0010000005047890 */ /* 0x000fc8000fffe13f */
[----:B------:R-:W-:Y:S02]  /*0220*/  USHF.L.U32 UR5, UR4, 0xb, URZ ;  /* 0x0000000b04057899 */ /* 0x000fe4000800063f */
[----:B------:R-:W-:Y:S01]  /*0230*/  USHF.L.U32 UR4, UR4, 0x1, URZ ;  /* 0x0000000104047899 */ /* 0x000fe2000800063f */
[----:B------:R-:W0:Y:S11]  /*0240*/  FENCE.VIEW.ASYNC.S ;  /* 0x00000000000073c6 */ /* 0x000e360000000000 */
[----:B0-----:R0:W1:Y:S01]  /*0250*/  SYNCS.EXCH.64 URZ, [UR8], UR4 ;  /* 0x00000004083f75b2 */ /* 0x0010620008000100 */
[----:B------:R0:W2:Y:S01]  /*0260*/  SYNCS.EXCH.64 URZ, [UR8+0xe0], UR6 ;  /* 0x0000e006083f75b2 */ /* 0x0000a20008000100 */
[----:B------:R0:W3:Y:S01]  /*0270*/  SYNCS.EXCH.64 URZ, [UR8+0x8], UR4 ;  /* 0x00000804083f75b2 */ /* 0x0000e20008000100 */
[----:B------:R0:W4:Y:S01]  /*0280*/  SYNCS.EXCH.64 URZ, [UR8+0xe8], UR6 ;  /* 0x0000e806083f75b2 */ /* 0x0001220008000100 */
[----:B------:R0:W0:Y:S01]  /*0290*/  SYNCS.EXCH.64 URZ, [UR8+0x10], UR4 ;  /* 0x00001004083f75b2 */ /* 0x0000220008000100 */
        /* <DEDUP_REMOVED lines=51> */
[----:B-1234-:R-:W-:Y:S01]  /*05d0*/  NOP ;  /* 0x0000000000007918 */ /* 0x01efe20000000000 */
.L_x_3:
[----:B0-----:R-:W-:Y:S05]  /*05e0*/  BSYNC B0 ;  /* 0x0000000000007941 */ /* 0x001fea0003800000 */
.L_x_2:
[----:B------:R-:W0:Y:S01]  /*05f0*/  SHFL.IDX PT, R0, R0, RZ, 0x1f ;  /* 0x00001fff00007589 */ /* 0x000e2200000e0000 */
[----:B------:R-:W-:Y:S01]  /*0600*/  SHF.R.S32.HI R8, RZ, 0x1f, R93 ;  /* 0x0000001fff087819 */ /* 0x000fe2000001145d */
[----:B------:R-:W1:Y:S01]  /*0610*/  S2UR UR8, SR_CTAID.X ;  /* 0x00000000000879c3 */ /* 0x000e620000002500 */
[----:B------:R-:W-:Y:S01]  /*0620*/  ELECT P0, URZ, PT ;  /* 0x00000000003f782f */ /* 0x000fe20003800000 */
[----:B------:R-:W2:Y:S01]  /*0630*/  S2R R4, SR_CTAID.Y ;  /* 0x0000000000047919 */ /* 0x000ea20000002600 */
[----:B------:R-:W-:Y:S01]  /*0640*/  LEA.HI R8, R8, R93, RZ, 0x7 ;  /* 0x0000005d08087211 */ /* 0x000fe200078f38ff */
[----:B------:R-:W-:Y:S01]  /*0650*/  ULDC UR4, c[0x0][0x154] ;  /* 0x0000550000047ab9 */ /* 0x000fe20000000800 */
[----:B------:R-:W-:Y:S01]  /*0660*/  SHF.R.S32.HI R10, RZ, 0x1f, R5 ;  /* 0x0000001fff0a7819 */ /* 0x000fe20000011405 */
[----:B------:R-:W-:Y:S01]  /*0670*/  NOP ;  /* 0x0000000000007918 */ /* 0x000fe20000000000 */
[----:B------:R-:W-:Y:S01]  /*0680*/  LOP3.LUT R8, R8, 0xffffff80, RZ, 0xc0, !PT ;  /* 0xffffff8008087812 */ /* 0x000fe200078ec0ff */
[----:B------:R-:W3:Y:S01]  /*0690*/  LDC R14, c[0x0][0x140] ;  /* 0x00005000ff0e7b82 */ /* 0x000ee20000000800 */
[----:B------:R-:W-:Y:S01]  /*06a0*/  LEA.HI R10, R10, R5, RZ, 0x2 ;  /* 0x000000050a0a7211 */ /* 0x000fe200078f10ff */
[----:B------:R-:W-:-:S02]  /*06b0*/  NOP ;  /* 0x0000000000007918 */ /* 0x000fc40000000000 */
[----:B------:R-:W-:Y:S01]  /*06c0*/  IMAD.IADD R8, R93, 0x1, -R8 ;  /* 0x000000015d087824 */ /* 0x000fe200078e0a08 */
[----:B------:R-:W-:-:S03]  /*06d0*/  LOP3.LUT R10, R10, 0x3ffffffc, RZ, 0xc0, !PT ;  /* 0x3ffffffc0a0a7812 */ /* 0x000fc600078ec0ff */
[----:B------:R-:W4:Y:S01]  /*06e0*/  LDC R12, c[0x0][0x144] ;  /* 0x00005100ff0c7b82 */ /* 0x000f220000000800 */
[----:B------:R-:W-:Y:S01]  /*06f0*/  SHF.R.S32.HI R7, RZ, 0x1f, R8 ;  /* 0x0000001fff077819 */ /* 0x000fe20000011408 */
[----:B------:R-:W-:Y:S01]  /*0700*/  IMAD.IADD R10, R5, 0x1, -R10 ;  /* 0x00000001050a7824 */ /* 0x000fe200078e0a0a */
[----:B------:R-:W-:Y:S02]  /*0710*/  LOP3.LUT P2, RZ, R8, 0x7, RZ, 0xc0, !PT ;  /* 0x0000000708ff7812 */ /* 0x000fe4000784c0ff */
[----:B------:R-:W-:Y:S01]  /*0720*/  LEA.HI R7, R7, R8, RZ, 0x3 ;  /* 0x0000000807077211 */ /* 0x000fe200078f18ff */
[----:B------:R-:W-:Y:S01]  /*0730*/  VIADD R8, R2, 0xffffffff ;  /* 0xffffffff02087836 */ /* 0x000fe20000000000 */
[----:B0-----:R-:W-:Y:S02]  /*0740*/  ISETP.NE.OR P0, PT, R0, RZ, !P0 ;  /* 0x000000ff0000720c */ /* 0x001fe40004705670 */
[--C-:B------:R-:W-:Y:S02]  /*0750*/  SHF.R.S32.HI R0, RZ, 0x3, R7.reuse ;  /* 0x00000003ff007819 */ /* 0x100fe40000011407 */
[----:B------:R-:W-:-:S02]  /*0760*/  SHF.R.S32.HI R7, RZ, 0x1f, R7 ;  /* 0x0000001fff077819 */ /* 0x000fc40000011407 */
[----:B-1----:R-:W-:Y:S02]  /*0770*/  I2FP.F32.U32 R11, UR8 ;  /* 0x00000008000b7c45 */ /* 0x002fe40008201000 */
[----:B------:R-:W-:Y:S02]  /*0780*/  LEA.HI R7, R7, R0, RZ, 0x2 ;  /* 0x0000000007077211 */ /* 0x000fe400078f10ff */
[----:B---3--:R-:W-:Y:S02]  /*0790*/  ISETP.EQ.U32.AND P3, PT, R14, 0x1, PT ;  /* 0x000000010e00780c */ /* 0x008fe40003f62070 */
[----:B--2---:R-:W-:Y:S01]  /*07a0*/  I2FP.F32.U32 R9, R4 ;  /* 0x0000000400097245 */ /* 0x004fe20000201000 */
[----:B------:R-:W-:Y:S01]  /*07b0*/  VOTEU.ALL UP0, P0 ;  /* 0x00000000003f7886 */ /* 0x000fe20000000000 */
[----:B------:R-:W-:Y:S01]  /*07c0*/  LOP3.LUT R7, R7, 0xfffffffc, RZ, 0xc0, !PT ;  /* 0xfffffffc07077812 */ /* 0x000fe200078ec0ff */
[----:B------:R-:W-:Y:S01]  /*07d0*/  VOTEU.ALL UP1, P0 ;  /* 0x00000000003f7886 */ /* 0x000fe20000020000 */
[----:B------:R-:W-:Y:S01]  /*07e0*/  ISETP.GE.U32.AND P5, PT, R8, 0x2, PT ;  /* 0x000000020800780c */ /* 0x000fe20003fa6070 */
[----:B------:R-:W-:Y:S01]  /*07f0*/  FMUL R13, R9, UR4 ;  /* 0x00000004090d7c20 */ /* 0x000fe20008400000 */
[----:B------:R-:W0:Y:S01]  /*0800*/  @!UP0 S2UR UR7, SR_CgaCtaId ;  /* 0x00000000000789c3 */ /* 0x000e220000008800 */
[----:B------:R-:W-:Y:S01]  /*0810*/  ULDC UR4, c[0x0][0x150] ;  /* 0x0000540000047ab9 */ /* 0x000fe20000000800 */
[----:B------:R-:W-:-:S02]  /*0820*/  IMAD.IADD R7, R0, 0x1, -R7 ;  /* 0x0000000100077824 */ /* 0x000fc400078e0a07 */
[----:B------:R-:W-:Y:S01]  /*0830*/  FMUL R11, R11, UR4 ;  /* 0x000000040b0b7c20 */ /* 0x000fe20008400000 */
[----:B------:R-:W-:Y:S01]  /*0840*/  SHF.R.S32.HI R0, RZ, 0x1f, R3 ;  /* 0x0000001fff007819 */ /* 0x000fe20000011403 */
[----:B------:R-:W1:Y:S01]  /*0850*/  F2I.U32.TRUNC.NTZ R13, R13 ;  /* 0x0000000d000d7305 */ /* 0x000e62000020f000 */
[----:B------:R-:W-:Y:S01]  /*0860*/  IMAD R7, R10, 0x4, R7 ;  /* 0x000000040a077824 */ /* 0x000fe200078e0207 */
[----:B------:R-:W-:Y:S01]  /*0870*/  UMOV UR4, 0x20 ;  /* 0x0000002000047882 */ /* 0x000fe20000000000 */
[----:B------:R-:W2:Y:S01]  /*0880*/  LDC R9, c[0x0][0x148] ;  /* 0x00005200ff097b82 */ /* 0x000ea20000000800 */
[----:B------:R-:W-:Y:S01]  /*0890*/  LEA.HI R0, R0, R3, RZ, 0x2 ;  /* 0x0000000300007211 */ /* 0x000fe200078f10ff */
[----:B------:R-:W-:Y:S01]  /*08a0*/  IMAD.SHL.U32 R10, R7, 0x4, RZ ;  /* 0x00000004070a7824 */ /* 0x000fe200078e00ff */
[----:B------:R-:W-:Y:S01]  /*08b0*/  @!UP0 UMOV UR6, 0x400 ;  /* 0x0000040000068882 */ /* 0x000fe20000000000 */
[----:B------:R-:W-:-:S04]  /*08c0*/  @!UP0 UIADD3 UR4, -UR4, 0x100000, URZ ;  /* 0x0010000004048890 */ /* 0x000fc8000fffe13f */
[----:B------:R-:W-:Y:S02]  /*08d0*/  @!UP0 USHF.L.U32 UR5, UR4, 0xb, URZ ;  /* 0x0000000b04058899 */ /* 0x000fe4000800063f */
[----:B------:R-:W-:Y:S01]  /*08e0*/  @!UP0 USHF.L.U32 UR4, UR4, 0x1, URZ ;  /* 0x0000000104048899 */ /* 0x000fe2000800063f */
[----:B------:R-:W3:Y:S01]  /*08f0*/  F2I.U32.TRUNC.NTZ R11, R11 ;  /* 0x0000000b000b7305 */ /* 0x000ee2000020f000 */
[----:B------:R-:W-:Y:S02]  /*0900*/  LOP3.LUT R0, R0, 0xfffffffc, RZ, 0xc0, !PT ;  /* 0xfffffffc00007812 */ /* 0x000fe400078ec0ff */
[----:B------:R-:W-:-:S03]  /*0910*/  LOP3.LUT R19, R7, 0xc, R10, 0x78, !PT ;  /* 0x0000000c07137812 */ /* 0x000fc600078e780a */
[----:B------:R-:W-:Y:S02]  /*0920*/  IMAD.IADD R3, R3, 0x1, -R0 ;  /* 0x0000000103037824 */ /* 0x000fe400078e0a00 */
[----:B-1----:R-:W-:Y:S01]  /*0930*/  IMAD.MOV R23, RZ, RZ, -R13 ;  /* 0x000000ffff177224 */ /* 0x002fe200078e0a0d */
[----:B0-----:R-:W-:Y:S02]  /*0940*/  @!UP0 ULEA UR6, UR7, UR6, 0x18 ;  /* 0x0000000607068291 */ /* 0x001fe4000f8ec03f */
[----:B------:R-:W-:Y:S01]  /*0950*/  ISETP.NE.AND P1, PT, R3, 0x3, PT ;  /* 0x000000030300780c */ /* 0x000fe20003f25270 */
[----:B------:R-:W-:Y:S01]  /*0960*/  VOTEU.ALL UP0, P0 ;  /* 0x00000000003f7886 */ /* 0x000fe20000000000 */
[----:B------:R-:W-:Y:S01]  /*0970*/  ISETP.LT.U32.AND P0, PT, R19, 0x4, !P2 ;  /* 0x000000041300780c */ /* 0x000fe20005701070 */
[----:B---3--:R-:W-:Y:S01]  /*0980*/  IMAD.MOV R11, RZ, RZ, -R11 ;  /* 0x000000ffff0b7224 */ /* 0x008fe200078e0a0b */
[----:B------:R-:W-:Y:S02]  /*0990*/  ISETP.EQ.OR P1, PT, R3, RZ, !P1 ;  /* 0x000000ff0300720c */ /* 0x000fe40004f22670 */
[C---:B------:R-:W-:Y:S01]  /*09a0*/  ISETP.NE.AND P2, PT, R2.reuse, RZ, PT ;  /* 0x000000ff0200720c */ /* 0x040fe20003f45270 */
[----:B--2---:R-:W-:Y:S01]  /*09b0*/  IMAD R0, R9, R23, R4 ;  /* 0x0000001709007224 */ /* 0x004fe200078e0204 */
[----:B------:R-:W-:Y:S01]  /*09c0*/  ISETP.EQ.AND P1, PT, R2, RZ, P1 ;  /* 0x000000ff0200720c */ /* 0x000fe20000f22270 */
[----:B----4-:R-:W-:Y:S01]  /*09d0*/  IMAD R7, R12, R11, UR8 ;  /* 0x000000080c077e24 */ /* 0x010fe2000f8e020b */
[----:B------:R-:W0:Y:S02]  /*09e0*/  FENCE.VIEW.ASYNC.S ;  /* 0x00000000000073c6 */ /* 0x000e240000000000 */
[----:B0-----:R0:W1:Y:S01]  /*09f0*/  @!UP0 SYNCS.EXCH.64 URZ, [UR6+0x1d0], UR4 ;  /* 0x0001d004063f85b2 */ /* 0x0010620008000100 */
[----:B------:R-:W-:-:S02]  /*0a00*/  ISETP.NE.AND P4, PT, R0, R19, PT ;  /* 0x000000130000720c */ /* 0x000fc40003f85270 */
[----:B------:R-:W-:Y:S02]  /*0a10*/  SEL R18, RZ, 0x1, !P1 ;  /* 0x00000001ff127807 */ /* 0x000fe40004800000 */
[----:B------:R-:W-:Y:S02]  /*0a20*/  ISETP.EQ.OR P4, PT, R7, RZ, !P4 ;  /* 0x000000ff0700720c */ /* 0x000fe40006782670 */
[----:B------:R-:W-:Y:S02]  /*0a30*/  LOP3.LUT R0, R93, 0x7f, RZ, 0xc0, !PT ;  /* 0x0000007f5d007812 */ /* 0x000fe400078ec0ff */
[----:B------:R-:W-:Y:S02]  /*0a40*/  PLOP3.LUT P0, PT, P0, P4, PT, 0x80, 0x0 ;  /* 0x000000000000781c */ /* 0x000fe40000709070 */
[----:B------:R-:W-:Y:S02]  /*0a50*/  SEL R18, R18, 0x2, P5 ;  /* 0x0000000212127807 */ /* 0x000fe40002800000 */
[----:B------:R-:W-:Y:S01]  /*0a60*/  P2R R100, PR, RZ, 0x1 ;  /* 0x00000001ff647803 */ /* 0x000fe20000000000 */
[----:B------:R0:W2:Y:S01]  /*0a70*/  @!UP1 SYNCS.EXCH.64 URZ, [UR6+0x1d8], UR4 ;  /* 0x0001d804063f95b2 */ /* 0x0000a20008000100 */
[----:B------:R-:W-:Y:S01]  /*0a80*/  NOP ;  /* 0x0000000000007918 */ /* 0x000fe20000000000 */
[----:B------:R-:W-:Y:S06]  /*0a90*/  @!P3 BRA `(.L_x_4) ;  /* 0x000000000008b947 */ /* 0x000fec0003800000 */
[----:B-12---:R-:W-:Y:S01]  /*0aa0*/  UCGABAR_ARV ;  /* 0x00000000000079c7 */ /* 0x006fe20008000000 */
[----:B------:R-:W-:Y:S05]  /*0ab0*/  BRA `(.L_x_5) ;  /* 0x0000000000047947 */ /* 0x000fea0003800000 */
.L_x_4:
[----:B-12---:R-:W-:Y:S01]  /*0ac0*/  NOP ;  /* 0x0000000000007918 */ /* 0x006fe20000000000 */
.L_x_5:
[----:B------:R-:W1:Y:S01]  /*0ad0*/  LDC R2, c[0x0][0x65c] ;  /* 0x00019700ff027b82 */ /* 0x000e620000000800 */
[----:B------:R-:W-:Y:S02]  /*0ae0*/  IMAD.U32 R10, RZ, RZ, UR8 ;  /* 0x00000008ff0a7e24 */ /* 0x000fe4000f8e00ff */
[----:B------:R-:W-:Y:S01]  /*0af0*/  IMAD.MOV.U32 R11, RZ, RZ, RZ ;  /* 0x000000ffff0b7224 */ /* 0x000fe200078e00ff */
[----:B-1----:R-:W-:-:S04]  /*0b00*/  ISETP.NE.AND P1, PT, R2, 0x1, PT ;  /* 0x000000010200780c */ /* 0x002fc80003f25270 */
[----:B------:R-:W-:-:S09]  /*0b10*/  P2R R5, PR, RZ, 0x2 ;  /* 0x00000002ff057803 */ /* 0x000fd20000000000 */
[----:B------:R-:W1:Y:S01]  /*0b20*/  @P1 LDC R17, c[0x0][0x10] ;  /* 0x00000400ff111b82 */ /* 0x000e620000000800 */
[----:B------:R-:W-:Y:S02]  /*0b30*/  @P1 IMAD.MOV.U32 R5, RZ, RZ, RZ ;  /* 0x000000ffff051224 */ /* 0x000fe400078e00ff */
[----:B------:R-:W-:-:S05]  /*0b40*/  @P1 IMAD.MOV.U32 R15, RZ, RZ, RZ ;  /* 0x000000ffff0f1224 */ /* 0x000fca00078e00ff */
[----:B------:R-:W2:Y:S01]  /*0b50*/  @!P1 LDC R13, c[0x0][0xc] ;  /* 0x00000300ff0d9b82 */ /* 0x000ea20000000800 */
[----:B0-----:R-:W-:Y:S01]  /*0b60*/  ULDC UR4, c[0x0][0xc] ;  /* 0x0000030000047ab9 */ /* 0x001fe20000000800 */
[----:B------:R-:W-:Y:S01]  /*0b70*/  ULDC UR5, c[0x0][0x10] ;  /* 0x0000040000057ab9 */ /* 0x000fe20000000800 */
[----:B------:R-:W-:Y:S01]  /*0b80*/  ULDC UR6, c[0x0][0x14] ;  /* 0x0000050000067ab9 */ /* 0x000fe20000000800 */
[----:B------:R-:W-:-:S04]  /*0b90*/  UIMAD.WIDE.U32 UR4, UR4, UR5, URZ ;  /* 0x00000005040472a5 */ /* 0x000fc8000f8e003f */
[----:B------:R-:W-:Y:S02]  /*0ba0*/  UIMAD.WIDE.U32 UR36, UR4, UR6, URZ ;  /* 0x00000006042472a5 */ /* 0x000fe4000f8e003f */
[----:B------:R-:W-:-:S04]  /*0bb0*/  UIMAD UR42, UR5, UR6, URZ ;  /* 0x00000006052a72a4 */ /* 0x000fc8000f8e023f */
[----:B------:R-:W-:Y:S01]  /*0bc0*/  UIADD3 UR42, UR37, UR42, URZ ;  /* 0x0000002a252a7290 */ /* 0x000fe2000fffe03f */
[----:B-1----:R-:W-:-:S04]  /*0bd0*/  @P1 IMAD.WIDE.U32 R16, R17, UR8, R4 ;  /* 0x0000000811101c25 */ /* 0x002fc8000f8e0004 */
[----:B------:R-:W-:Y:S02]  /*0be0*/  @P1 IMAD.IADD R17, R17, 0x1, R15 ;  /* 0x0000000111111824 */ /* 0x000fe400078e020f */
[----:B--2---:R-:W-:-:S04]  /*0bf0*/  @!P1 IMAD.WIDE.U32 R10, R4, R13, R10 ;  /* 0x0000000d040a9225 */ /* 0x004fc800078e000a */
[----:B------:R-:W-:Y:S02]  /*0c00*/  @!P1 IMAD.MOV.U32 R16, RZ, RZ, R10 ;  /* 0x000000ffff109224 */ /* 0x000fe400078e000a */
[----:B------:R-:W-:Y:S01]  /*0c10*/  @!P1 IMAD.MOV.U32 R17, RZ, RZ, R11 ;  /* 0x000000ffff119224 */ /* 0x000fe200078e000b */
[----:B------:R-:W-:Y:S06]  /*0c20*/  @!P3 BRA `(.L_x_6) ;  /* 0x00000000000cb947 */ /* 0x000fec0003800000 */
[----:B------:R-:W-:Y:S01]  /*0c30*/  UCGABAR_WAIT ;  /* 0x0000000000007dc7 */ /* 0x000fe20008000000 */
[----:B------:R-:W-:Y:S01]  /*0c40*/  CCTL.IVALL ;  /* 0x00000000ff00798f */ /* 0x000fe20002000000 */
[----:B------:R-:W-:Y:S05]  /*0c50*/  BRA `(.L_x_7) ;  /* 0x0000000000047947 */ /* 0x000fea0003800000 */
.L_x_6:
[----:B------:R-:W-:Y:S06]  /*0c60*/  BAR.SYNC.DEFER_BLOCKING 0x0 ;  /* 0x0000000000007b1d */ /* 0x000fec0000010000 */
.L_x_7:
[----:B------:R-:W-:Y:S05]  /*0c70*/  @!P2 BRA `(.L_x_8) ;  /* 0x0000004c0058a947 */ /* 0x000fea0003800000 */
[----:B------:R-:W-:-:S13]  /*0c80*/  ISETP.GT.U32.AND P0, PT, R8, 0x1, PT ;  /* 0x000000010800780c */ /* 0x000fda0003f04070 */
[----:B------:R-:W-:Y:S05]  /*0c90*/  @P0 EXIT ;  /* 0x000000000000094d */ /* 0x000fea0003800000 */
[----:B------:R-:W-:Y:S01]  /*0ca0*/  ULDC.64 UR4, c[0x0][0x650] ;  /* 0x0001940000047ab9 */ /* 0x000fe20000000a00 */
[----:B------:R-:W-:Y:S01]  /*0cb0*/  PRMT R3, RZ, 0x7610, R3 ;  /* 0x00007610ff037816 */ /* 0x000fe20000000003 */
[----:B------:R-:W-:Y:S01]  /*0cc0*/  IMAD.MOV.U32 R99, RZ, RZ, -0x1 ;  /* 0xffffffffff637424 */ /* 0x000fe200078e00ff */
[----:B------:R-:W-:Y:S01]  /*0cd0*/  ISETP.GE.U32.AND P0, PT, R16, UR4, PT ;  /* 0x0000000410007c0c */ /* 0x000fe2000bf06070 */
[----:B------:R-:W-:Y:S02]  /*0ce0*/  IMAD.MOV.U32 R98, RZ, RZ, -0x1 ;  /* 0xffffffffff627424 */ /* 0x000fe400078e00ff */
[----:B------:R-:W-:Y:S01]  /*0cf0*/  IMAD.MOV.U32 R22, RZ, RZ, -0x1 ;  /* 0xffffffffff167424 */ /* 0x000fe200078e00ff */
[----:B------:R-:W-:-:S13]  /*0d00*/  ISETP.GE.U32.AND.EX P0, PT, R17, UR5, PT, P0 ;  /* 0x0000000511007c0c */ /* 0x000fda000bf06100 */
[----:B------:R-:W-:Y:S05]  /*0d10*/  @P0 BRA `(.L_x_9) ;  /* 0x00000004002c0947 */ /* 0x000fea0003800000 */
[----:B------:R-:W0:Y:S01]  /*0d20*/  LDC.64 R24, c[0x0][0x628] ;  /* 0x00018a00ff187b82 */ /* 0x000e220000000a00 */
[----:B------:R-:W-:Y:S02]  /*0d30*/  IMAD.MOV.U32 R10, RZ, RZ, R16 ;  /* 0x000000ffff0a7224 */ /* 0x000fe400078e0010 */
[----:B------:R-:W-:-:S05]  /*0d40*/  IMAD.MOV.U32 R11, RZ, RZ, R17 ;  /* 0x000000ffff0b7224 */ /* 0x000fca00078e0011 */
[----:B------:R-:W1:Y:S08]  /*0d50*/  LDC R8, c[0x0][0x630] ;  /* 0x00018c00ff087b82 */ /* 0x000e700000000800 */
[----:B------:R-:W2:Y:S01]  /*0d60*/  LDC.64 R26, c[0x0][0x620] ;  /* 0x00018800ff1a7b82 */ /* 0x000ea20000000a00 */
[----:B0-----:R-:W-:-:S04]  /*0d70*/  ISETP.NE.U32.AND P0, PT, R24, RZ, PT ;  /* 0x000000ff1800720c */ /* 0x001fc80003f05070 */
[----:B------:R-:W-:-:S13]  /*0d80*/  ISETP.NE.AND.EX P0, PT, R25, RZ, PT, P0 ;  /* 0x000000ff1900720c */ /* 0x000fda0003f05300 */
[----:B-12---:R-:W-:Y:S05]  /*0d90*/  @!P0 BRA `(.L_x_10) ;  /* 0x0000000000288947 */ /* 0x006fea0003800000 */
[----:B------:R-:W0:Y:S02]  /*0da0*/  LDC R3, c[0x0][0x634] ;  /* 0x00018d00ff037b82 */ /* 0x000e240000000800 */
[----:B0-----:R-:W-:-:S05]  /*0db0*/  IADD3 R3, P0, R16, R3, RZ ;  /* 0x0000000310037210 */ /* 0x001fca0007f1e0ff */
[----:B------:R-:W-:-:S04]  /*0dc0*/  IMAD.X R21, RZ, RZ, R17, P0 ;  /* 0x000000ffff157224 */ /* 0x000fc800000e0611 */
[----:B------:R-:W-:-:S04]  /*0dd0*/  IMAD.WIDE.U32 R10, R21, R24, RZ ;  /* 0x00000018150a7225 */ /* 0x000fc800078e00ff */
[----:B------:R-:W-:-:S04]  /*0de0*/  IMAD.WIDE.U32 R12, P0, R3, R25, R10 ;  /* 0x00000019030c7225 */ /* 0x000fc8000780000a */
[----:B------:R-:W-:-:S04]  /*0df0*/  IMAD.WIDE.U32 R10, R3, R24, RZ ;  /* 0x00000018030a7225 */ /* 0x000fc800078e00ff */
[----:B------:R-:W-:Y:S01]  /*0e00*/  IMAD.X R15, RZ, RZ, RZ, P0 ;  /* 0x000000ffff0f7224 */ /* 0x000fe200000e06ff */
[----:B------:R-:W-:Y:S01]  /*0e10*/  IADD3 RZ, P0, R11, R12, RZ ;  /* 0x0000000c0bff7210 */ /* 0x000fe20007f1e0ff */
[----:B------:R-:W-:-:S04]  /*0e20*/  IMAD.MOV.U32 R14, RZ, RZ, R13 ;  /* 0x000000ffff0e7224 */ /* 0x000fc800078e000d */
[----:B------:R-:W-:-:S08]  /*0e30*/  IMAD.WIDE.U32.X R10, R21, R25, R14, P0 ;  /* 0x00000019150a7225 */ /* 0x000fd000000e040e */
.L_x_10:
[----:B------:R-:W0:Y:S01]  /*0e40*/  LDC.64 R28, c[0x0][0x640] ;  /* 0x00019000ff1c7b82 */ /* 0x000e220000000a00 */
[-CC-:B------:R-:W-:Y:S02]  /*0e50*/  SHF.R.U64 R30, R10, R8.reuse, R11.reuse ;  /* 0x000000080a1e7219 */ /* 0x180fe4000000120b */
[----:B------:R-:W-:Y:S02]  /*0e60*/  SHF.R.U32.HI R3, RZ, R8, R11 ;  /* 0x00000008ff037219 */ /* 0x000fe4000001160b */
[----:B------:R-:W-:-:S03]  /*0e70*/  IADD3 R5, P0, RZ, -R30, RZ ;  /* 0x8000001eff057210 */ /* 0x000fc60007f1e0ff */
[----:B------:R-:W1:Y:S02]  /*0e80*/  LDC R12, c[0x0][0x618] ;  /* 0x00018600ff0c7b82 */ /* 0x000e640000000800 */
[----:B------:R-:W-:Y:S02]  /*0e90*/  IMAD.X R3, RZ, RZ, ~R3, P0 ;  /* 0x000000ffff037224 */ /* 0x000fe400000e0e03 */
[----:B------:R-:W-:-:S04]  /*0ea0*/  IMAD.WIDE.U32 R10, R5, R26, R16 ;  /* 0x0000001a050a7225 */ /* 0x000fc800078e0010 */
[----:B------:R-:W2:Y:S01]  /*0eb0*/  LDC R20, c[0x0][0x608] ;  /* 0x00018200ff147b82 */ /* 0x000ea20000000800 */
[----:B------:R-:W-:Y:S02]  /*0ec0*/  IMAD R8, R3, R26, RZ ;  /* 0x0000001a03087224 */ /* 0x000fe400078e02ff */
[----:B------:R-:W-:Y:S02]  /*0ed0*/  IMAD.MOV.U32 R3, RZ, RZ, -0x1 ;  /* 0xffffffffff037424 */ /* 0x000fe400078e00ff */
[----:B------:R-:W-:Y:S02]  /*0ee0*/  IMAD R5, R5, R27, R8 ;  /* 0x0000001b05057224 */ /* 0x000fe400078e0208 */
[----:B------:R-:W-:Y:S01]  /*0ef0*/  IMAD R26, R9, R23, R4 ;  /* 0x00000017091a7224 */ /* 0x000fe200078e0204 */
[----:B------:R-:W3:Y:S01]  /*0f00*/  LDC R24, c[0x0][0x658] ;  /* 0x00019600ff187b82 */ /* 0x000ee20000000800 */
[----:B------:R-:W-:Y:S01]  /*0f10*/  IMAD.IADD R5, R11, 0x1, R5 ;  /* 0x000000010b057824 */ /* 0x000fe200078e0205 */
[----:B0-----:R-:W-:Y:S01]  /*0f20*/  ISETP.NE.U32.AND P0, PT, R28, RZ, PT ;  /* 0x000000ff1c00720c */ /* 0x001fe20003f05070 */
[----:B------:R-:W-:-:S03]  /*0f30*/  IMAD.MOV.U32 R23, RZ, RZ, 0x1 ;  /* 0x00000001ff177424 */ /* 0x000fc600078e00ff */
[----:B------:R-:W-:Y:S02]  /*0f40*/  ISETP.NE.AND.EX P0, PT, R29, RZ, PT, P0 ;  /* 0x000000ff1d00720c */ /* 0x000fe40003f05300 */
[----:B------:R-:W0:Y:S01]  /*0f50*/  LDC R22, c[0x0][0x600] ;  /* 0x00018000ff167b82 */ /* 0x000e220000000800 */
[-CC-:B-1----:R-:W-:Y:S02]  /*0f60*/  SHF.R.U64 R14, R10, R12.reuse, R5.reuse ;  /* 0x0000000c0a0e7219 */ /* 0x182fe40000001205 */
[----:B------:R-:W-:-:S05]  /*0f70*/  SHF.R.U32.HI R5, RZ, R12, R5 ;  /* 0x0000000cff057219 */ /* 0x000fca0000011605 */
[----:B------:R-:W1:Y:S01]  /*0f80*/  LDC R15, c[0x0][0x648] ;  /* 0x00019200ff0f7b82 */ /* 0x000e620000000800 */
[-CC-:B--2---:R-:W-:Y:S02]  /*0f90*/  SHF.R.U64 R27, R14, R20.reuse, R5.reuse ;  /* 0x000000140e1b7219 */ /* 0x184fe40000001205 */
[----:B------:R-:W-:-:S05]  /*0fa0*/  SHF.R.U32.HI R5, RZ, R20, R5 ;  /* 0x00000014ff057219 */ /* 0x000fca0000011605 */
[----:B------:R-:W2:Y:S01]  /*0fb0*/  LDC R21, c[0x0][0x638] ;  /* 0x00018e00ff157b82 */ /* 0x000ea20000000800 */
[-CC-:B---3--:R-:W-:Y:S02]  /*0fc0*/  SHF.R.U64 R20, R27, R24.reuse, R5.reuse ;  /* 0x000000181b147219 */ /* 0x188fe40000001205 */
[-C--:B------:R-:W-:Y:S02]  /*0fd0*/  SHF.L.U32 R3, R3, R24.reuse, RZ ;  /* 0x0000001803037219 */ /* 0x080fe400000006ff */
[----:B------:R-:W-:Y:S01]  /*0fe0*/  SHF.R.U32.HI R5, RZ, R24, R5 ;  /* 0x00000018ff057219 */ /* 0x000fe20000011605 */
[----:B------:R-:W-:Y:S01]  /*0ff0*/  IMAD.MOV.U32 R4, RZ, RZ, R20 ;  /* 0x000000ffff047224 */ /* 0x000fe200078e0014 */
[----:B------:R-:W-:Y:S01]  /*1000*/  LOP3.LUT R12, RZ, R3, RZ, 0x33, !PT ;  /* 0x00000003ff0c7212 */ /* 0x000fe200078e33ff */
[----:B------:R-:W3:Y:S01]  /*1010*/  LDC R25, c[0x0][0x610] ;  /* 0x00018400ff197b82 */ /* 0x000ee20000000800 */
[----:B------:R-:W-:Y:S05]  /*1020*/  @!P0 BRA `(.L_x_11) ;  /* 0x0000000000288947 */ /* 0x000fea0003800000 */
[----:B------:R-:W4:Y:S02]  /*1030*/  LDC R3, c[0x0][0x64c] ;  /* 0x00019300ff037b82 */ /* 0x000f240000000800 */
[----:B----4-:R-:W-:-:S05]  /*1040*/  IADD3 R3, P0, R20, R3, RZ ;  /* 0x0000000314037210 */ /* 0x010fca0007f1e0ff */
        /* <DEDUP_REMOVED lines=8> */
.L_x_11:
[----:B-1----:R-:W-:Y:S01]  /*10d0*/  SHF.R.U64 R4, R4, R15, R5 ;  /* 0x0000000f04047219 */ /* 0x002fe20000001205 */
[----:B0-----:R-:W-:Y:S01]  /*10e0*/  VIADD R5, R22, 0xffffffff ;  /* 0xffffffff16057836 */ /* 0x001fe20000000000 */
[----:B------:R-:W-:Y:S02]  /*10f0*/  SHF.L.U32 R3, R23, R24, RZ ;  /* 0x0000001817037219 */ /* 0x000fe400000006ff */
[----:B------:R-:W-:Y:S01]  /*1100*/  LOP3.LUT R12, R27, R12, RZ, 0xc0, !PT ;  /* 0x0000000c1b0c7212 */ /* 0x000fe200078ec0ff */
[----:B------:R-:W-:Y:S01]  /*1110*/  IMAD.MOV R8, RZ, RZ, -R4 ;  /* 0x000000ffff087224 */ /* 0x000fe200078e0a04 */
[----:B------:R-:W-:-:S03]  /*1120*/  SEL R7, R7, R26, !P1 ;  /* 0x0000001a07077207 */ /* 0x000fc60004800000 */
[----:B------:R-:W-:Y:S01]  /*1130*/  IMAD R12, R3, R4, R12 ;  /* 0x00000004030c7224 */ /* 0x000fe200078e020c */
[----:B------:R-:W-:Y:S01]  /*1140*/  LOP3.LUT R4, R14, R5, RZ, 0xc0, !PT ;  /* 0x000000050e047212 */ /* 0x000fe200078ec0ff */
[----:B--2---:R-:W-:Y:S02]  /*1150*/  IMAD R3, R8, R21, R20 ;  /* 0x0000001508037224 */ /* 0x004fe400078e0214 */
[----:B---3--:R-:W-:Y:S02]  /*1160*/  IMAD R7, R12, R25, R7 ;  /* 0x000000190c077224 */ /* 0x008fe400078e0207 */
[----:B------:R-:W-:Y:S02]  /*1170*/  IMAD.MOV.U32 R5, RZ, RZ, 0x1 ;  /* 0x00000001ff057424 */ /* 0x000fe400078e00ff */
[----:B------:R-:W-:Y:S02]  /*1180*/  IMAD R4, R3, R22, R4 ;  /* 0x0000001603047224 */ /* 0x000fe400078e0204 */
[----:B------:R-:W-:Y:S01]  /*1190*/  IMAD.MOV.U32 R22, RZ, RZ, R30 ;  /* 0x000000ffff167224 */ /* 0x000fe200078e001e */
[----:B------:R-:W-:-:S02]  /*11a0*/  PRMT R3, R5, 0x7610, R3 ;  /* 0x0000761005037816 */ /* 0x000fc40000000003 */
[----:B------:R-:W-:Y:S02]  /*11b0*/  SEL R98, R4, R7, !P1 ;  /* 0x0000000704627207 */ /* 0x000fe40004800000 */
[----:B------:R-:W-:-:S07]  /*11c0*/  SEL R99, R7, R4, !P1 ;  /* 0x0000000407637207 */ /* 0x000fce0004800000 */
.L_x_9:
[----:B------:R-:W-:-:S08]  /*11d0*/  NOP ;  /* 0x0000000000007918 */ /* 0x000fd00000000000 */
[----:B------:R-:W0:Y:S02]  /*11e0*/  USETMAXREG.TRY_ALLOC.CTAPOOL UP0, 0xe8 ;  /* 0x000000e8000079c8 */ /* 0x000e240008000600 */
[----:B0-----:R-:W-:-:S13]  /*11f0*/  PLOP3.LUT P0, PT, PT, PT, UP0, 0x80, 0x0 ;  /* 0x000000000000781c */ /* 0x001fda0003f0f008 */
[----:B------:R-:W-:Y:S05]  /*1200*/  @!P0 BRA `(.L_x_9) ;  /* 0xfffffffc00f08947 */ /* 0x000fea000383ffff */
[----:B------:R-:W-:Y:S01]  /*1210*/  ULDC.64 UR4, c[0x0][0x598] ;  /* 0x0001660000047ab9 */ /* 0x000fe20000000a00 */
[----:B------:R-:W-:Y:S01]  /*1220*/  ULDC.64 UR38, c[0x0][0x208] ;  /* 0x0000820000267ab9 */ /* 0x000fe20000000a00 */
[----:B------:R-:W-:-:S04]  /*1230*/  ISETP.NE.U32.AND P0, PT, RZ, UR4, PT ;  /* 0x00000004ff007c0c */ /* 0x000fc8000bf05070 */
[----:B------:R-:W-:-:S13]  /*1240*/  ISETP.NE.AND.EX P0, PT, RZ, UR5, PT, P0 ;  /* 0x00000005ff007c0c */ /* 0x000fda000bf05300 */
[----:B------:R-:W-:Y:S05]  /*1250*/  @!P0 BRA `(.L_x_12) ;  /* 0x00000000001c8947 */ /* 0x000fea0003800000 */
[----:B------:R-:W0:Y:S02]  /*1260*/  LDC.64 R4, c[0x0][0x598] ;  /* 0x00016600ff047b82 */ /* 0x000e240000000a00 */
[----:B0-----:R-:W2:Y:S02]  /*1270*/  LDG.E.64 R4, desc[UR38][R4.64] ;  /* 0x0000002604047981 */ /* 0x001ea4000c1e1b00 */
[----:B--2---:R-:W-:-:S04]  /*1280*/  ISETP.NE.U32.AND P0, PT, R4, RZ, PT ;  /* 0x000000ff0400720c */ /* 0x004fc80003f05070 */
[----:B------:R-:W-:-:S13]  /*1290*/  ISETP.NE.AND.EX P0, PT, R5, RZ, PT, P0 ;  /* 0x000000ff0500720c */ /* 0x000fda0003f05300 */
[----:B------:R-:W-:Y:S05]  /*12a0*/  @!P0 BRA `(.L_x_12) ;  /* 0x0000000000088947 */ /* 0x000fea0003800000 */
[----:B------:R0:W5:Y:S01]  /*12b0*/  LD.E R23, desc[UR38][R4.64] ;  /* 0x0000002604177980 */ /* 0x000162000c101900 */
[----:B------:R-:W-:Y:S05]  /*12c0*/  BRA `(.L_x_13) ;  /* 0x0000000000247947 */ /* 0x000fea0003800000 */
.L_x_12:
[----:B------:R-:W-:Y:S02]  /*12d0*/  ULDC.64 UR4, c[0x0][0x588] ;  /* 0x0001620000047ab9 */ /* 0x000fe40000000a00 */
[----:B------:R-:W-:-:S04]  /*12e0*/  ISETP.NE.U32.AND P0, PT, RZ, UR4, PT ;  /* 0x00000004ff007c0c */ /* 0x000fc8000bf05070 */
[----:B------:R-:W-:-:S13]  /*12f0*/  ISETP.NE.AND.EX P0, PT, RZ, UR5, PT, P0 ;  /* 0x00000005ff007c0c */ /* 0x000fda000bf05300 */
[----:B------:R-:W-:Y:S05]  /*1300*/  @!P0 BRA `(.L_x_14) ;  /* 0x00000000000c8947 */ /* 0x000fea0003800000 */
[----:B------:R-:W0:Y:S02]  /*1310*/  LDC.64 R4, c[0x0][0x588] ;  /* 0x00016200ff047b82 */ /* 0x000e240000000a00 */
[----:B0-----:R1:W5:Y:S01]  /*1320*/  LDG.E R23, desc[UR38][R4.64] ;  /* 0x0000002604177981 */ /* 0x001362000c1e1900 */
[----:B------:R-:W-:Y:S05]  /*1330*/  BRA `(.L_x_13) ;  /* 0x0000000000087947 */ /* 0x000fea0003800000 */
.L_x_14:
[----:B------:R-:W-:Y:S02]  /*1340*/  ULDC UR4, c[0x0][0x580] ;  /* 0x0001600000047ab9 */ /* 0x000fe40000000800 */
[----:B------:R-:W-:-:S07]  /*1350*/  IMAD.U32 R23, RZ, RZ, UR4 ;  /* 0x00000004ff177e24 */ /* 0x000fce000f8e00ff */
.L_x_13:
[----:B------:R-:W-:Y:S02]  /*1360*/  ULDC.64 UR4, c[0x0][0x5a0] ;  /* 0x0001680000047ab9 */ /* 0x000fe40000000a00 */
[----:B------:R-:W-:-:S04]  /*1370*/  ISETP.NE.U32.AND P0, PT, RZ, UR4, PT ;  /* 0x00000004ff007c0c */ /* 0x000fc8000bf05070 */
[----:B------:R-:W-:-:S13]  /*1380*/  ISETP.NE.AND.EX P0, PT, RZ, UR5, PT, P0 ;  /* 0x00000005ff007c0c */ /* 0x000fda000bf05300 */
[----:B------:R-:W-:Y:S05]  /*1390*/  @!P0 BRA `(.L_x_15) ;  /* 0x00000000001c8947 */ /* 0x000fea0003800000 */
[----:B01----:R-:W0:Y:S02]  /*13a0*/  LDC.64 R4, c[0x0][0x5a0] ;  /* 0x00016800ff047b82 */ /* 0x003e240000000a00 */
[----:B0-----:R-:W2:Y:S02]  /*13b0*/  LDG.E.64 R4, desc[UR38][R4.64] ;  /* 0x0000002604047981 */ /* 0x001ea4000c1e1b00 */
[----:B--2---:R-:W-:-:S04]  /*13c0*/  ISETP.NE.U32.AND P0, PT, R4, RZ, PT ;  /* 0x000000ff0400720c */ /* 0x004fc80003f05070 */
[----:B------:R-:W-:-:S13]  /*13d0*/  ISETP.NE.AND.EX P0, PT, R5, RZ, PT, P0 ;  /* 0x000000ff0500720c */ /* 0x000fda0003f05300 */
[----:B------:R-:W-:Y:S05]  /*13e0*/  @!P0 BRA `(.L_x_15) ;  /* 0x0000000000088947 */ /* 0x000fea0003800000 */
[----:B------:R0:W5:Y:S01]  /*13f0*/  LD.E R90, desc[UR38][R4.64] ;  /* 0x00000026045a7980 */ /* 0x000162000c101900 */
[----:B------:R-:W-:Y:S05]  /*1400*/  BRA `(.L_x_16) ;  /* 0x0000000000247947 */ /* 0x000fea0003800000 */
.L_x_15:
[----:B------:R-:W-:Y:S02]  /*1410*/  ULDC.64 UR4, c[0x0][0x590] ;  /* 0x0001640000047ab9 */ /* 0x000fe40000000a00 */
[----:B------:R-:W-:-:S04]  /*1420*/  ISETP.NE.U32.AND P0, PT, RZ, UR4, PT ;  /* 0x00000004ff007c0c */ /* 0x000fc8000bf05070 */
[----:B------:R-:W-:-:S13]  /*1430*/  ISETP.NE.AND.EX P0, PT, RZ, UR5, PT, P0 ;  /* 0x00000005ff007c0c */ /* 0x000fda000bf05300 */
[----:B------:R-:W-:Y:S05]  /*1440*/  @!P0 BRA `(.L_x_17) ;  /* 0x00000000000c8947 */ /* 0x000fea0003800000 */
[----:B------:R-:W2:Y:S02]  /*1450*/  LDC.64 R90, c[0x0][0x590] ;  /* 0x00016400ff5a7b82 */ /* 0x000ea40000000a00 */
[----:B--2---:R2:W5:Y:S01]  /*1460*/  LDG.E R90, desc[UR38][R90.64] ;  /* 0x000000265a5a7981 */ /* 0x004562000c1e1900 */
[----:B------:R-:W-:Y:S05]  /*1470*/  BRA `(.L_x_16) ;  /* 0x0000000000087947 */ /* 0x000fea0003800000 */
.L_x_17:
[----:B------:R-:W-:Y:S02]  /*1480*/  ULDC UR4, c[0x0][0x584] ;  /* 0x0001610000047ab9 */ /* 0x000fe40000000800 */
[----:B------:R-:W-:-:S07]  /*1490*/  IMAD.U32 R90, RZ, RZ, UR4 ;  /* 0x00000004ff5a7e24 */ /* 0x000fce000f8e00ff */
.L_x_16:
[----:B------:R-:W-:-:S13]  /*14a0*/  LOP3.LUT P0, RZ, R3, 0xff, RZ, 0xc0, !PT ;  /* 0x000000ff03ff7812 */ /* 0x000fda000780c0ff */
[----:B------:R-:W-:Y:S05]  /*14b0*/  @!P0 EXIT ;  /* 0x000000000000894d */ /* 0x000fea0003800000 */
[----:B------:R-:W3:Y:S01]  /*14c0*/  LDC R92, c[0x0][0x658] ;  /* 0x00019600ff5c7b82 */ /* 0x000ee20000000800 */
[----:B------:R-:W-:Y:S01]  /*14d0*/  ULDC.64 UR6, c[0x0][0x288] ;  /* 0x0000a20000067ab9 */ /* 0x000fe20000000a00 */
[----:B------:R-:W-:Y:S01]  /*14e0*/  LOP3.LUT R6, R6, 0x1, RZ, 0xc0, !PT ;  /* 0x0000000106067812 */ /* 0x000fe200078ec0ff */
[----:B------:R-:W-:Y:S01]  /*14f0*/  UIADD3 UR4, UR7, 0x1f, URZ ;  /* 0x0000001f07047890 */ /* 0x000fe2000fffe03f */
[----:B------:R-:W-:Y:S01]  /*1500*/  SHF.R.U32.HI R3, RZ, 0x2, R93 ;  /* 0x00000002ff037819 */ /* 0x000fe2000001165d */
[----:B01----:R-:W-:Y:S01]  /*1510*/  IMAD.MOV.U32 R5, RZ, RZ, -0x1 ;  /* 0xffffffffff057424 */ /* 0x003fe200078e00ff */
[----:B------:R-:W-:Y:S01]  /*1520*/  SHF.R.U32.HI R0, RZ, 0x1, R0 ;  /* 0x00000001ff007819 */ /* 0x000fe20000011600 */
[----:B------:R-:W-:Y:S01]  /*1530*/  USHF.R.S32.HI UR5, URZ, 0x1f, UR4 ;  /* 0x0000001f3f057899 */ /* 0x000fe20008011404 */
[----:B------:R-:W-:Y:S01]  /*1540*/  IMAD.SHL.U32 R88, R6, 0x40, RZ ;  /* 0x0000004006587824 */ /* 0x000fe200078e00ff */
[----:B------:R-:W-:Y:S01]  /*1550*/  LOP3.LUT R3, R3, 0x7, RZ, 0xc0, !PT ;  /* 0x0000000703037812 */ /* 0x000fe200078ec0ff */
[----:B------:R-:W-:Y:S01]  /*1560*/  IMAD.MOV.U32 R7, RZ, RZ, 0x1 ;  /* 0x00000001ff077424 */ /* 0x000fe200078e00ff */
[----:B------:R-:W-:Y:S01]  /*1570*/  ULEA.HI UR5, UR5, UR4, URZ, 0x5 ;  /* 0x0000000405057291 */ /* 0x000fe2000f8f283f */
[----:B------:R-:W-:Y:S01]  /*1580*/  LOP3.LUT R0, R0, 0x30, RZ, 0xc0, !PT ;  /* 0x0000003000007812 */ /* 0x000fe200078ec0ff */
[----:B------:R-:W-:Y:S01]  /*1590*/  IMAD.U32 R4, RZ, RZ, UR6 ;  /* 0x00000006ff047e24 */ /* 0x000fe2000f8e00ff */
[--C-:B------:R-:W-:Y:S01]  /*15a0*/  LOP3.LUT R88, R88, 0x40, R3.reuse, 0xe2, !PT ;  /* 0x0000004058587812 */ /* 0x100fe200078ee203 */
[----:B------:R-:W-:Y:S01]  /*15b0*/  USHF.R.S32.HI UR43, URZ, 0x5, UR5 ;  /* 0x000000053f2b7899 */ /* 0x000fe20008011405 */
[-C--:B------:R-:W-:Y:S01]  /*15c0*/  IADD3 R3, RZ, -R0.reuse, -R3 ;  /* 0x80000000ff037210 */ /* 0x080fe20007ffe803 */
[----:B------:R-:W-:Y:S01]  /*15d0*/  ULDC UR4, c[0x0][0x284] ;  /* 0x0000a10000047ab9 */ /* 0x000fe20000000800 */
[C---:B--2---:R-:W-:Y:S01]  /*15e0*/  LOP3.LUT R91, R93.reuse, 0x3, RZ, 0xc0, !PT ;  /* 0x000000035d5b7812 */ /* 0x044fe200078ec0ff */
[----:B------:R-:W-:Y:S01]  /*15f0*/  UISETP.LT.AND UP0, UPT, UR43, 0x1, UPT ;  /* 0x000000012b00788c */ /* 0x000fe2000bf01270 */
[----:B------:R-:W-:Y:S01]  /*1600*/  LOP3.LUT R94, R93, 0x80, RZ, 0xc0, !PT ;  /* 0x000000805d5e7812 */ /* 0x000fe200078ec0ff */
[----:B------:R-:W-:Y:S01]  /*1610*/  IMAD R3, R6, -0x40, R3 ;  /* 0xffffffc006037824 */ /* 0x000fe200078e0203 */
[----:B------:R-:W-:Y:S01]  /*1620*/  LOP3.LUT R88, R88, R0, RZ, 0xfc, !PT ;  /* 0x0000000058587212 */ /* 0x000fe200078efcff */
[----:B------:R-:W-:Y:S01]  /*1630*/  USEL UR44, UR43, 0x1, UP0 ;  /* 0x000000012b2c7887 */ /* 0x000fe20008000000 */
[-C--:B---3--:R-:W-:Y:S01]  /*1640*/  SHF.L.U32 R5, R5, R92.reuse, RZ ;  /* 0x0000005c05057219 */ /* 0x088fe200000006ff */
[----:B------:R-:W-:Y:S01]  /*1650*/  IMAD R91, R91, -0x2, R4 ;  /* 0xfffffffe5b5b7824 */ /* 0x000fe200078e0204 */
[----:B------:R-:W-:Y:S01]  /*1660*/  SHF.L.U32 R92, R7, R92, RZ ;  /* 0x0000005c075c7219 */ /* 0x000fe200000006ff */
[----:B------:R-:W-:Y:S01]  /*1670*/  IMAD.SHL.U32 R93, R93, 0x2, RZ ;  /* 0x000000025d5d7824 */ /* 0x000fe200078e00ff */
[----:B------:R-:W-:Y:S01]  /*1680*/  SHF.R.U32.HI R94, RZ, 0x7, R94 ;  /* 0x00000007ff5e7819 */ /* 0x000fe2000001165e */
[----:B------:R-:W-:Y:S01]  /*1690*/  VIADD R96, R3, UR4 ;  /* 0x0000000403607c36 */ /* 0x000fe20008000000 */
[----:B------:R-:W-:Y:S01]  /*16a0*/  LOP3.LUT R95, RZ, R5, RZ, 0x33, !PT ;  /* 0x00000005ff5f7212 */ /* 0x000fe200078e33ff */
[----:B------:R-:W-:Y:S01]  /*16b0*/  IMAD.MOV.U32 R89, RZ, RZ, RZ ;  /* 0x000000ffff597224 */ /* 0x000fe200078e00ff */
[----:B------:R-:W-:Y:S01]  /*16c0*/  UIADD3 UR44, UR43, -UR44, URZ ;  /* 0x8000002c2b2c7290 */ /* 0x000fe2000fffe03f */
[----:B------:R-:W-:Y:S01]  /*16d0*/  UMOV UR40, URZ ;  /* 0x0000003f00287c82 */ /* 0x000fe20008000000 */
[----:B------:R-:W-:-:S10]  /*16e0*/  UMOV UR41, URZ ;  /* 0x0000003f00297c82 */ /* 0x000fd40008000000 */
.L_x_167:
[----:B0-----:R-:W0:Y:S01]  /*16f0*/  SHFL.IDX PT, R0, R94, RZ, 0x1f ;  /* 0x00001fff5e007589 */ /* 0x001e2200000e0000 */
[----:B-1----:R-:W1:Y:S01]  /*1700*/  S2UR UR7, SR_CgaCtaId ;  /* 0x00000000000779c3 */ /* 0x002e620000008800 */
[----:B------:R-:W-:Y:S01]  /*1710*/  UMOV UR6, 0x400 ;  /* 0x0000040000067882 */ /* 0x000fe20000000000 */
[----:B0-----:R-:W-:Y:S01]  /*1720*/  R2UR UR4, R0 ;  /* 0x00000000000472ca */ /* 0x001fe200000e0000 */
[----:B-1----:R-:W-:-:S12]  /*1730*/  ULEA UR6, UR7, UR6, 0x18 ;  /* 0x0000000607067291 */ /* 0x002fd8000f8ec03f */
[----:B------:R-:W-:-:S04]  /*1740*/  ULEA.HI UR5, UR4, UR4, URZ, 0x1 ;  /* 0x0000000404057291 */ /* 0x000fc8000f8f083f */
[----:B------:R-:W-:-:S04]  /*1750*/  ULOP3.LUT UR5, UR5, 0x1ffffe, URZ, 0xc0, !UPT ;  /* 0x001ffffe05057892 */ /* 0x000fc8000f8ec03f */
[----:B------:R-:W-:-:S03]  /*1760*/  UIADD3 UR5, UR4, -UR5, URZ ;  /* 0x8000000504057290 */ /* 0x000fc6000fffe03f */
[----:B------:R-:W-:Y:S01]  /*1770*/  ULDC UR4, c[0x0][0x28c] ;  /* 0x0000a30000047ab9 */ /* 0x000fe20000000800 */
[----:B------:R-:W-:Y:S01]  /*1780*/  ULEA UR5, UR5, UR6, 0xb ;  /* 0x0000000605057291 */ /* 0x000fe2000f8e583f */
[----:B------:R-:W-:-:S03]  /*1790*/  ISETP.LT.AND P0, PT, RZ, UR4, PT ;  /* 0x00000004ff007c0c */ /* 0x000fc6000bf01270 */
[----:B------:R-:W-:-:S04]  /*17a0*/  UIADD3 UR5, UR5, 0x280, URZ ;  /* 0x0000028005057890 */ /* 0x000fc8000fffe03f */
[----:B------:R-:W-:-:S04]  /*17b0*/  USHF.R.U32.HI UR5, URZ, 0x4, UR5 ;  /* 0x000000043f057899 */ /* 0x000fc80008011605 */
[----:B------:R-:W-:-:S04]  /*17c0*/  ULOP3.LUT UR5, UR5, 0x3fff, URZ, 0xc0, !UPT ;  /* 0x00003fff05057892 */ /* 0x000fc8000f8ec03f */
[----:B------:R-:W-:Y:S01]  /*17d0*/  ULOP3.LUT UR45, UR5, 0x10000, URZ, 0xfc, !UPT ;  /* 0x00010000052d7892 */ /* 0x000fe2000f8efc3f */
[----:B---3--:R-:W-:Y:S11]  /*17e0*/  @P0 BRA `(.L_x_18) ;  /* 0x0000000000400947 */ /* 0x008ff60003800000 */
[----:B------:R-:W-:Y:S01]  /*17f0*/  MOV R0, 0x0 ;  /* 0x0000000000007802 */ /* 0x000fe20000000f00 */
[----:B------:R-:W-:Y:S01]  /*1800*/  ULDC.64 UR4, c[0x4][0x68] ;  /* 0x01001a0000047ab9 */ /* 0x000fe20000000a00 */
[----:B------:R-:W-:Y:S01]  /*1810*/  ULDC.64 UR6, c[0x4][0x8] ;  /* 0x0100020000067ab9 */ /* 0x000fe20000000a00 */
[----:B------:R-:W-:Y:S01]  /*1820*/  IMAD.U32 R4, RZ, RZ, UR4 ;  /* 0x00000004ff047e24 */ /* 0x000fe2000f8e00ff */
[----:B------:R0:W1:Y:S01]  /*1830*/  LDC.64 R14, c[0x4][R0] ;  /* 0x01000000000e7b82 */ /* 0x0000620000000a00 */
[----:B------:R-:W-:Y:S01]  /*1840*/  IMAD.U32 R5, RZ, RZ, UR5 ;  /* 0x00000005ff057e24 */ /* 0x000fe2000f8e00ff */
[----:B------:R-:W-:Y:S01]  /*1850*/  ULDC.64 UR4, c[0x4][0x70] ;  /* 0x01001c0000047ab9 */ /* 0x000fe20000000a00 */
[----:B------:R-:W-:Y:S02]  /*1860*/  IMAD.U32 R10, RZ, RZ, UR6 ;  /* 0x00000006ff0a7e24 */ /* 0x000fe4000f8e00ff */
[----:B------:R-:W-:Y:S02]  /*1870*/  IMAD.U32 R6, RZ, RZ, UR4 ;  /* 0x00000004ff067e24 */ /* 0x000fe4000f8e00ff */
[----:B------:R-:W-:-:S02]  /*1880*/  IMAD.U32 R7, RZ, RZ, UR5 ;  /* 0x00000005ff077e24 */ /* 0x000fc4000f8e00ff */
[----:B------:R-:W-:Y:S02]  /*1890*/  IMAD.U32 R11, RZ, RZ, UR7 ;  /* 0x00000007ff0b7e24 */ /* 0x000fe4000f8e00ff */
[----:B------:R-:W-:Y:S02]  /*18a0*/  IMAD.MOV.U32 R8, RZ, RZ, 0x1e1 ;  /* 0x000001e1ff087424 */ /* 0x000fe400078e00ff */
[----:B------:R-:W-:Y:S02]  /*18b0*/  IMAD.MOV.U32 R12, RZ, RZ, 0x1 ;  /* 0x00000001ff0c7424 */ /* 0x000fe400078e00ff */
[----:B0-----:R-:W-:-:S07]  /*18c0*/  IMAD.MOV.U32 R13, RZ, RZ, RZ ;  /* 0x000000ffff0d7224 */ /* 0x001fce00078e00ff */
[----:B------:R-:W-:-:S07]  /*18d0*/  LEPC R20, `(.L_x_18) ;  /* 0x000000001014794e */ /* 0x000fce0000000000 */
[----:B-1---5:R-:W-:Y:S05]  /*18e0*/  CALL.ABS.NOINC R14 ;  /* 0x000000000e007343 */ /* 0x022fea0003c00000 */
.L_x_18:
[----:B------:R-:W-:-:S04]  /*18f0*/  LOP3.LUT R0, R18, 0x1, RZ, 0xfc, !PT ;  /* 0x0000000112007812 */ /* 0x000fc800078efcff */
[----:B------:R-:W-:-:S13]  /*1900*/  ISETP.NE.AND P0, PT, R0, 0x3, PT ;  /* 0x000000030000780c */ /* 0x000fda0003f05270 */
[----:B------:R-:W-:Y:S05]  /*1910*/  @!P0 BRA `(.L_x_19) ;  /* 0x0000000000048947 */ /* 0x000fea0003800000 */
[----:B------:R-:W-:Y:S01]  /*1920*/  BPT.TRAP 0x1 ;  /* 0x000000040000795c */ /* 0x000fe20000300000 */
.L_x_19:
[----:B------:R-:W0:Y:S01]  /*1930*/  S2UR UR5, SR_CgaCtaId ;  /* 0x00000000000579c3 */ /* 0x000e220000008800 */
[----:B------:R-:W-:Y:S01]  /*1940*/  UMOV UR4, 0x400 ;  /* 0x0000040000047882 */ /* 0x000fe20000000000 */
[----:B------:R-:W-:Y:S02]  /*1950*/  IMAD.U32 R0, RZ, RZ, UR40 ;  /* 0x00000028ff007e24 */ /* 0x000fe4000f8e00ff */
[----:B------:R-:W-:-:S03]  /*1960*/  IMAD.U32 R3, RZ, RZ, UR41 ;  /* 0x00000029ff037e24 */ /* 0x000fc6000f8e00ff */
[----:B------:R-:W-:Y:S01]  /*1970*/  SHF.L.U32 R0, R0, 0x1f, RZ ;  /* 0x0000001f00007819 */ /* 0x000fe200000006ff */
[----:B0-----:R-:W-:-:S06]  /*1980*/  ULEA UR4, UR5, UR4, 0x18 ;  /* 0x0000000405047291 */ /* 0x001fcc000f8ec03f */
[----:B------:R-:W-:-:S04]  /*1990*/  IMAD.U32 R6, RZ, RZ, UR4 ;  /* 0x00000004ff067e24 */ /* 0x000fc8000f8e00ff */
[----:B------:R-:W-:-:S04]  /*19a0*/  IMAD R3, R3, 0x8, R6 ;  /* 0x0000000803037824 */ /* 0x000fc800078e0206 */
[----:B------:R0:W1:Y:S01]  /*19b0*/  SYNCS.PHASECHK.TRANS64.TRYWAIT P1, [R3+URZ], R0 ;  /* 0x00000000030075a7 */ /* 0x000062000802017f */
[----:B------:R-:W-:Y:S05]  /*19c0*/  @!P0 BRA `(.L_x_20) ;  /* 0x0000000000048947 */ /* 0x000fea0003800000 */
[----:B------:R-:W-:Y:S01]  /*19d0*/  BPT.TRAP 0x1 ;  /* 0x000000040000795c */ /* 0x000fe20000300000 */
.L_x_20:
[----:B------:R-:W-:-:S05]  /*19e0*/  IMAD.U32 R4, RZ, RZ, UR44 ;  /* 0x0000002cff047e24 */ /* 0x000fca000f8e00ff */
[----:B------:R-:W-:Y:S01]  /*19f0*/  ISETP.GE.AND P2, PT, R4, 0x1, PT ;  /* 0x000000010400780c */ /* 0x000fe20003f46270 */
[----:B-1----:R-:W-:-:S12]  /*1a00*/  @P1 BRA `(.L_x_21) ;  /* 0x0000000000081947 */ /* 0x002fd80003800000 */
[----:B------:R-:W1:Y:S02]  /*1a10*/  SYNCS.PHASECHK.TRANS64.TRYWAIT P1, [R3+URZ], R0 ;  /* 0x00000000030075a7 */ /* 0x000e64000802017f */
[----:B-1----:R-:W-:Y:S05]  /*1a20*/  @!P1 BRA `(.L_x_22) ;  /* 0x00000060009c9947 */ /* 0x002fea0003800000 */
.L_x_21:
[----:B------:R-:W-:Y:S05]  /*1a30*/  WARPSYNC.ALL ;  /* 0x0000000000007948 */ /* 0x000fea0003800000 */
[----:B------:R-:W-:Y:S01]  /*1a40*/  R2UR UR4, R6 ;  /* 0x00000000060472ca */ /* 0x000fe200000e0000 */
[----:B------:R-:W-:Y:S01]  /*1a50*/  WARPGROUP.ARRIVE ;  /* 0x00000000000079c5 */ /* 0x000fe20000000000 */
[----:B------:R-:W-:Y:S01]  /*1a60*/  UMOV UR5, 0xc0000010 ;  /* 0xc000001000057882 */ /* 0x000fe20000000000 */
[----:B------:R-:W-:-:S10]  /*1a70*/  UMOV UR7, 0xc0000010 ;  /* 0xc000001000077882 */ /* 0x000fd40000000000 */
[----:B------:R-:W-:-:S04]  /*1a80*/  UIADD3 UR4, UR4, 0x1c280, URZ ;  /* 0x0001c28004047890 */ /* 0x000fc8000fffe03f */
[----:B------:R-:W-:-:S04]  /*1a90*/  USHF.R.U32.HI UR4, URZ, 0x4, UR4 ;  /* 0x000000043f047899 */ /* 0x000fc80008011604 */
[----:B------:R-:W-:-:S04]  /*1aa0*/  ULOP3.LUT UR4, UR4, 0x3fff, URZ, 0xc0, !UPT ;  /* 0x00003fff04047892 */ /* 0x000fc8000f8ec03f */
[----:B------:R-:W-:Y:S02]  /*1ab0*/  ULOP3.LUT UR9, UR4, 0x10000, URZ, 0xfc, !UPT ;  /* 0x0001000004097892 */ /* 0x000fe4000f8efc3f */
[----:B------:R-:W-:Y:S02]  /*1ac0*/  ULEA UR4, UR41, UR45, 0x8 ;  /* 0x0000002d29047291 */ /* 0x000fe4000f8e403f */
[----:B------:R-:W-:-:S09]  /*1ad0*/  ULEA UR6, UR41, UR9, 0x8 ;  /* 0x0000000929067291 */ /* 0x000fd2000f8e403f */
[----:B------:R-:W-:Y:S03]  /*1ae0*/  IGMMA.64x128x32.S8.S8 R24, gdesc[UR4], RZ, !UPT, gsb0 ;  /* 0x03600000041879f1 */ /* 0x000fe6000c0410ff */
[----:B------:R-:W-:Y:S02]  /*1af0*/  WARPGROUP.DEPBAR.LE gsb0, 0x0 ;  /* 0x00008000000079c5 */ /* 0x000fe40000010000 */
[----:B------:R-:W-:Y:S05]  /*1b00*/  @!P2 BRA `(.L_x_23) ;  /* 0x0000000000cca947 */ /* 0x000fea0003800000 */
[----:B------:R-:W-:Y:S01]  /*1b10*/  UIADD3 UR4, UR41, 0x1, URZ ;  /* 0x0000000129047890 */ /* 0x000fe2000fffe03f */
[----:B01----:R-:W-:Y:S02]  /*1b20*/  IMAD.U32 R0, RZ, RZ, UR44 ;  /* 0x0000002cff007e24 */ /* 0x003fe4000f8e00ff */
[----:B------:R-:W-:Y:S01]  /*1b30*/  IMAD.U32 R3, RZ, RZ, UR41 ;  /* 0x00000029ff037e24 */ /* 0x000fe2000f8e00ff */
[----:B------:R-:W-:-:S04]  /*1b40*/  UISETP.NE.AND UP0, UPT, UR4, 0x1c, UPT ;  /* 0x0000001c0400788c */ /* 0x000fc8000bf05270 */
[----:B------:R-:W-:Y:S02]  /*1b50*/  USEL UR5, URZ, 0x1, UP0 ;  /* 0x000000013f057887 */ /* 0x000fe40008000000 */
[----:B------:R-:W-:Y:S02]  /*1b60*/  USEL UR8, UR4, URZ, UP0 ;  /* 0x0000003f04087287 */ /* 0x000fe40008000000 */
[----:B------:R-:W-:-:S06]  /*1b70*/  ULOP3.LUT UR5, UR40, UR5, URZ, 0x3c, !UPT ;  /* 0x0000000528057292 */ /* 0x000fcc000f8e3c3f */
[----:B------:R-:W-:-:S07]  /*1b80*/  IMAD.U32 R7, RZ, RZ, UR5 ;  /* 0x00000005ff077e24 */ /* 0x000fce000f8e00ff */
.L_x_30:
[----:B------:R-:W-:Y:S05]  /*1b90*/  @!P0 BRA `(.L_x_24) ;  /* 0x0000000000048947 */ /* 0x000fea0003800000 */
[----:B------:R-:W-:Y:S01]  /*1ba0*/  BPT.TRAP 0x1 ;  /* 0x000000040000795c */ /* 0x000fe20000300000 */
.L_x_24:
[----:B------:R-:W0:Y:S01]  /*1bb0*/  S2UR UR5, SR_CgaCtaId ;  /* 0x00000000000579c3 */ /* 0x000e220000008800 */
[----:B------:R-:W-:Y:S01]  /*1bc0*/  UMOV UR4, 0x400 ;  /* 0x0000040000047882 */ /* 0x000fe20000000000 */
[----:B------:R-:W-:Y:S01]  /*1bd0*/  IMAD.U32 R5, RZ, RZ, UR8 ;  /* 0x00000008ff057e24 */ /* 0x000fe2000f8e00ff */
[----:B------:R-:W-:Y:S01]  /*1be0*/  SHF.L.U32 R4, R7, 0x1f, RZ ;  /* 0x0000001f07047819 */ /* 0x000fe200000006ff */
[----:B0-----:R-:W-:-:S06]  /*1bf0*/  ULEA UR4, UR5, UR4, 0x18 ;  /* 0x0000000405047291 */ /* 0x001fcc000f8ec03f */
[----:B------:R-:W-:-:S04]  /*1c00*/  IMAD.U32 R6, RZ, RZ, UR4 ;  /* 0x00000004ff067e24 */ /* 0x000fc8000f8e00ff */
[----:B------:R-:W-:-:S04]  /*1c10*/  IMAD R5, R5, 0x8, R6 ;  /* 0x0000000805057824 */ /* 0x000fc800078e0206 */
[----:B------:R0:W1:Y:S01]  /*1c20*/  SYNCS.PHASECHK.TRANS64.TRYWAIT P1, [R5+URZ], R4 ;  /* 0x00000004050075a7 */ /* 0x000062000802017f */
[----:B------:R-:W-:Y:S05]  /*1c30*/  @!P0 BRA `(.L_x_25) ;  /* 0x0000000000048947 */ /* 0x000fea0003800000 */
[----:B------:R-:W-:Y:S01]  /*1c40*/  BPT.TRAP 0x1 ;  /* 0x000000040000795c */ /* 0x000fe20000300000 */
.L_x_25:
[----:B-1----:R-:W-:Y:S05]  /*1c50*/  @P1 BRA `(.L_x_26) ;  /* 0x0000000000081947 */ /* 0x002fea0003800000 */
[----:B------:R-:W1:Y:S02]  /*1c60*/  SYNCS.PHASECHK.TRANS64.TRYWAIT P1, [R5+URZ], R4 ;  /* 0x00000004050075a7 */ /* 0x000e64000802017f */
[----:B-1----:R-:W-:Y:S05]  /*1c70*/  @!P1 BRA `(.L_x_27) ;  /* 0x00000060001c9947 */ /* 0x002fea0003800000 */
.L_x_26:
[----:B------:R-:W-:Y:S01]  /*1c80*/  ULEA UR4, UR8, UR45, 0x8 ;  /* 0x0000002d08047291 */ /* 0x000fe2000f8e403f */
[----:B------:R-:W-:Y:S01]  /*1c90*/  WARPGROUP.ARRIVE ;  /* 0x00000000000079c5 */ /* 0x000fe20000000000 */
[----:B------:R-:W-:Y:S01]  /*1ca0*/  ULEA UR6, UR8, UR9, 0x8 ;  /* 0x0000000908067291 */ /* 0x000fe2000f8e403f */
[----:B------:R-:W-:Y:S01]  /*1cb0*/  UMOV UR5, 0xc0000010 ;  /* 0xc000001000057882 */ /* 0x000fe20000000000 */
[----:B------:R-:W-:-:S07]  /*1cc0*/  UMOV UR7, 0xc0000010 ;  /* 0xc000001000077882 */ /* 0x000fce0000000000 */
[----:B------:R-:W-:Y:S03]  /*1cd0*/  IGMMA.64x128x32.S8.S8 R24, gdesc[UR4], R24, gsb0 ;  /* 0x03600000041879f1 */ /* 0x000fe60008041018 */
[----:B------:R-:W-:Y:S02]  /*1ce0*/  WARPGROUP.DEPBAR.LE gsb0, 0x0 ;  /* 0x00008000000079c5 */ /* 0x000fe40000010000 */
[----:B------:R-:W-:Y:S05]  /*1cf0*/  @!P0 BRA `(.L_x_28) ;  /* 0x0000000000048947 */ /* 0x000fea0003800000 */
[----:B------:R-:W-:Y:S01]  /*1d00*/  BPT.TRAP 0x1 ;  /* 0x000000040000795c */ /* 0x000fe20000300000 */
.L_x_28:
[----:B------:R-:W-:-:S13]  /*1d10*/  ISETP.NE.AND P1, PT, R100, RZ, PT ;  /* 0x000000ff6400720c */ /* 0x000fda0003f25270 */
[----:B01----:R-:W-:-:S04]  /*1d20*/  @P1 IMAD R4, R3, 0x8, R6 ;  /* 0x0000000803041824 */ /* 0x003fc800078e0206 */
[----:B------:R-:W-:-:S05]  /*1d30*/  @P1 VIADD R4, R4, 0xe0 ;  /* 0x000000e004041836 */ /* 0x000fca0000000000 */
[----:B------:R-:W-:-:S04]  /*1d40*/  @P1 PRMT R4, R19, 0x654, R4 ;  /* 0x0000065413041816 */ /* 0x000fc80000000004 */
[----:B------:R0:W-:Y:S01]  /*1d50*/  @P1 SYNCS.ARRIVE.TRANS64.RED.A1T0 RZ, [R4+URZ], RZ ;  /* 0x000000ff04ff19a7 */ /* 0x0001e2000810043f */
[----:B------:R-:W-:-:S13]  /*1d60*/  ISETP.GT.U32.AND P1, PT, R18, 0x1, PT ;  /* 0x000000011200780c */ /* 0x000fda0003f24070 */
[----:B0-----:R-:W-:Y:S05]  /*1d70*/  @P1 BRA `(.L_x_29) ;  /* 0x0000000000041947 */ /* 0x001fea0003800000 */
[----:B------:R-:W-:Y:S01]  /*1d80*/  BPT.TRAP 0x1 ;  /* 0x000000040000795c */ /* 0x000fe20000300000 */
.L_x_29:
[----:B------:R-:W-:Y:S01]  /*1d90*/  UIADD3 UR8, UR8, 0x1, URZ ;  /* 0x0000000108087890 */ /* 0x000fe2000fffe03f */
[C---:B------:R-:W-:Y:S01]  /*1da0*/  ISETP.GT.AND P2, PT, R0.reuse, 0x1, PT ;  /* 0x000000010000780c */ /* 0x040fe20003f44270 */
[----:B------:R-:W-:Y:S02]  /*1db0*/  VIADD R3, R3, 0x1 ;  /* 0x0000000103037836 */ /* 0x000fe40000000000 */
[----:B------:R-:W-:Y:S01]  /*1dc0*/  UISETP.NE.AND UP0, UPT, UR8, 0x1c, UPT ;  /* 0x0000001c0800788c */ /* 0x000fe2000bf05270 */
[----:B------:R-:W-:Y:S02]  /*1dd0*/  VIADD R0, R0, 0xffffffff ;  /* 0xffffffff00007836 */ /* 0x000fe40000000000 */
[C---:B------:R-:W-:Y:S01]  /*1de0*/  ISETP.NE.AND P1, PT, R3.reuse, 0x1c, PT ;  /* 0x0000001c0300780c */ /* 0x040fe20003f25270 */
[----:B------:R-:W-:Y:S02]  /*1df0*/  USEL UR4, URZ, 0x1, UP0 ;  /* 0x000000013f047887 */ /* 0x000fe40008000000 */
[----:B------:R-:W-:Y:S01]  /*1e00*/  USEL UR8, UR8, URZ, UP0 ;  /* 0x0000003f08087287 */ /* 0x000fe20008000000 */
[----:B------:R-:W-:-:S03]  /*1e10*/  SEL R3, R3, RZ, P1 ;  /* 0x000000ff03037207 */ /* 0x000fc60000800000 */
[----:B------:R-:W-:Y:S01]  /*1e20*/  LOP3.LUT R7, R7, UR4, RZ, 0x3c, !PT ;  /* 0x0000000407077c12 */ /* 0x000fe2000f8e3cff */
[----:B------:R-:W-:Y:S07]  /*1e30*/  @P2 BRA `(.L_x_30) ;  /* 0xfffffffc00542947 */ /* 0x000fee000383ffff */
.L_x_23:
[----:B01----:R-:W0:Y:S02]  /*1e40*/  LDC R0, c[0x0][0x28c] ;  /* 0x0000a300ff007b82 */ /* 0x003e240000000800 */
[----:B0-----:R-:W-:-:S13]  /*1e50*/  ISETP.GE.AND P1, PT, R0, 0x1, PT ;  /* 0x000000010000780c */ /* 0x001fda0003f26270 */
[----:B------:R-:W-:Y:S05]  /*1e60*/  @!P1 BRA `(.L_x_31) ;  /* 0x0000000000449947 */ /* 0x000fea0003800000 */
[----:B------:R-:W-:Y:S05]  /*1e70*/  @!P0 BRA `(.L_x_32) ;  /* 0x0000000000048947 */ /* 0x000fea0003800000 */
[----:B------:R-:W-:Y:S01]  /*1e80*/  BPT.TRAP 0x1 ;  /* 0x000000040000795c */ /* 0x000fe20000300000 */
.L_x_32:
[----:B------:R-:W-:-:S13]  /*1e90*/  ISETP.NE.AND P0, PT, R100, RZ, PT ;  /* 0x000000ff6400720c */ /* 0x000fda0003f05270 */
[----:B------:R-:W-:-:S05]  /*1ea0*/  VOTEU.ANY UP0, P0 ;  /* 0x00000000003f7886 */ /* 0x000fca0000000100 */
[----:B------:R-:W-:-:S06]  /*1eb0*/  @UP0 UIADD3 UR4, UR44, UR41, URZ ;  /* 0x000000292c040290 */ /* 0x000fcc000fffe03f */
[----:B------:R-:W-:Y:S02]  /*1ec0*/  IMAD.U32 R4, RZ, RZ, UR4 ;  /* 0x00000004ff047e24 */ /* 0x000fe4000f8e00ff */
[----:B------:R-:W-:-:S03]  /*1ed0*/  IMAD.U32 R3, RZ, RZ, UR4 ;  /* 0x00000004ff037e24 */ /* 0x000fc6000f8e00ff */
[----:B------:R-:W-:-:S05]  /*1ee0*/  @P0 SHF.R.U32.HI R4, RZ, 0x2, R4 ;  /* 0x00000002ff040819 */ /* 0x000fca0000011604 */
[----:B------:R-:W-:-:S04]  /*1ef0*/  @P0 IMAD.WIDE.U32 R4, R4, 0x24924925, RZ ;  /* 0x2492492504040825 */ /* 0x000fc800078e00ff */
[----:B------:R-:W-:-:S04]  /*1f00*/  @P0 IMAD R4, R5, -0x1c, R3 ;  /* 0xffffffe405040824 */ /* 0x000fc800078e0203 */
[----:B------:R-:W-:-:S04]  /*1f10*/  @P0 IMAD R4, R4, 0x8, R6 ;  /* 0x0000000804040824 */ /* 0x000fc800078e0206 */
[----:B------:R-:W-:-:S05]  /*1f20*/  @P0 VIADD R4, R4, 0xe0 ;  /* 0x000000e004040836 */ /* 0x000fca0000000000 */
[----:B------:R-:W-:-:S04]  /*1f30*/  @P0 PRMT R4, R19, 0x654, R4 ;  /* 0x0000065413040816 */ /* 0x000fc80000000004 */
[----:B------:R0:W-:Y:S01]  /*1f40*/  @P0 SYNCS.ARRIVE.TRANS64.RED.A1T0 RZ, [R4+URZ], RZ ;  /* 0x000000ff04ff09a7 */ /* 0x0001e2000810043f */
[----:B------:R-:W-:-:S13]  /*1f50*/  ISETP.GT.U32.AND P0, PT, R18, 0x1, PT ;  /* 0x000000011200780c */ /* 0x000fda0003f04070 */
[----:B0-----:R-:W-:Y:S05]  /*1f60*/  @P0 BRA `(.L_x_31) ;  /* 0x0000000000040947 */ /* 0x001fea0003800000 */
[----:B------:R-:W-:Y:S01]  /*1f70*/  BPT.TRAP 0x1 ;  /* 0x000000040000795c */ /* 0x000fe20000300000 */
.L_x_31:
[----:B------:R-:W-:Y:S01]  /*1f80*/  IMAD.SHL.U32 R98, R98, 0x80, RZ ;  /* 0x0000008062627824 */ /* 0x000fe200078e00ff */
[----:B------:R-:W-:Y:S01]  /*1f90*/  UIADD3 UR41, UR43, UR41, URZ ;  /* 0x000000292b297290 */ /* 0x000fe2000fffe03f */
[----:B------:R-:W-:Y:S01]  /*1fa0*/  IMAD.SHL.U32 R3, R99, 0x80, RZ ;  /* 0x0000008063037824 */ /* 0x000fe200078e00ff */
[----:B------:R-:W-:Y:S01]  /*1fb0*/  ULDC UR5, c[0x0][0x288] ;  /* 0x0000a20000057ab9 */ /* 0x000fe20000000800 */
[----:B------:R-:W-:Y:S01]  /*1fc0*/  ULDC UR7, c[0x0][0x284] ;  /* 0x0000a10000077ab9 */ /* 0x000fe20000000800 */
[----:B------:R-:W-:Y:S01]  /*1fd0*/  UISETP.GT.U32.AND UP0, UPT, UR41, 0x1b, UPT ;  /* 0x0000001b2900788c */ /* 0x000fe2000bf04070 */
[C---:B------:R-:W-:Y:S01]  /*1fe0*/  ISETP.GE.AND P0, PT, R98.reuse, UR5, PT ;  /* 0x0000000562007c0c */ /* 0x040fe2000bf06270 */
[----:B------:R-:W-:Y:S01]  /*1ff0*/  UISETP.GE.U32.AND UP1, UPT, UR43, 0x1c, UPT ;  /* 0x0000001c2b00788c */ /* 0x000fe2000bf26070 */
[----:B------:R-:W-:Y:S01]  /*2000*/  SHF.R.S32.HI R12, RZ, 0x1f, R22 ;  /* 0x0000001fff0c7819 */ /* 0x000fe20000011416 */
[----:B------:R-:W-:Y:S01]  /*2010*/  UISETP.LT.U32.AND UP0, UPT, UR43, 0x1c, UP0 ;  /* 0x0000001c2b00788c */ /* 0x000fe20008701070 */
[----:B------:R-:W-:Y:S01]  /*2020*/  ISETP.GE.OR P0, PT, R3, UR7, P0 ;  /* 0x0000000703007c0c */ /* 0x000fe20008706670 */
[----:B------:R-:W-:Y:S01]  /*2030*/  ULDC.64 UR8, c[0x0][0x5d0] ;  /* 0x0001740000087ab9 */ /* 0x000fe20000000a00 */
[----:B------:R-:W-:Y:S01]  /*2040*/  LOP3.LUT R8, R98, 0x6, R93, 0xf8, !PT ;  /* 0x0000000662087812 */ /* 0x000fe200078ef85d */
[----:B------:R-:W-:Y:S01]  /*2050*/  USHF.R.U32.HI UR4, URZ, 0x2, UR41 ;  /* 0x000000023f047899 */ /* 0x000fe20008011629 */
[----:B------:R-:W-:Y:S01]  /*2060*/  IMAD R5, R12, UR8, RZ ;  /* 0x000000080c057c24 */ /* 0x000fe2000f8e02ff */
[----:B------:R-:W-:Y:S01]  /*2070*/  USEL UR6, URZ, 0x1, !UP0 ;  /* 0x000000013f067887 */ /* 0x000fe2000c000000 */
[--C-:B------:R-:W-:Y:S01]  /*2080*/  SHF.R.S32.HI R9, RZ, 0x1f, R8.reuse ;  /* 0x0000001fff097819 */ /* 0x100fe20000011408 */
[----:B------:R-:W-:Y:S01]  /*2090*/  UIMAD.WIDE.U32 UR4, UR4, 0x24924925, URZ ;  /* 0x24924925040478a5 */ /* 0x000fe2000f8e003f */
[C---:B------:R-:W-:Y:S01]  /*20a0*/  IMAD R7, R22.reuse, UR9, R5 ;  /* 0x0000000916077c24 */ /* 0x040fe2000f8e0205 */
[----:B------:R-:W-:Y:S01]  /*20b0*/  ULOP3.LUT UR40, UR40, UR6, URZ, 0x3c, !UPT ;  /* 0x0000000628287292 */ /* 0x000fe2000f8e3c3f */
[----:B------:R-:W-:Y:S01]  /*20c0*/  IMAD.MOV.U32 R0, RZ, RZ, -0x1 ;  /* 0xffffffffff007424 */ /* 0x000fe200078e00ff */
[----:B------:R-:W-:Y:S01]  /*20d0*/  UIMAD UR41, UR5, -0x1c, UR41 ;  /* 0xffffffe4052978a4 */ /* 0x000fe2000f8e0229 */
[----:B------:R-:W-:Y:S01]  /*20e0*/  IMAD.WIDE.U32 R4, R22, UR8, R8 ;  /* 0x0000000816047c25 */ /* 0x000fe2000f8e0008 */
[----:B------:R-:W-:-:S03]  /*20f0*/  @UP1 ULOP3.LUT UR40, UR40, 0x1, UR5, 0x78, !UPT ;  /* 0x0000000128281892 */ /* 0x000fc6000f8e7805 */
[----:B------:R-:W-:Y:S01]  /*2100*/  IMAD.IADD R5, R5, 0x1, R7 ;  /* 0x0000000105057824 */ /* 0x000fe200078e0207 */
[----:B------:R-:W-:Y:S08]  /*2110*/  @P0 BRA `(.L_x_33) ;  /* 0x0000003000ac0947 */ /* 0x000ff00003800000 */
[----:B------:R-:W0:Y:S01]  /*2120*/  LDC.64 R10, c[0x0][0x5c8] ;  /* 0x00017200ff0a7b82 */ /* 0x000e220000000a00 */
[----:B------:R-:W-:Y:S01]  /*2130*/  IMAD.WIDE R14, R99, 0x80, R88 ;  /* 0x00000080630e7825 */ /* 0x000fe200078e0258 */
[----:B------:R-:W-:Y:S01]  /*2140*/  ULDC.64 UR4, c[0x0][0x5c0] ;  /* 0x0001700000047ab9 */ /* 0x000fe20000000a00 */
[----:B------:R-:W-:Y:S02]  /*2150*/  BSSY B0, `(.L_x_33) ;  /* 0x0000327000007945 */ /* 0x000fe40003800000 */
[----:B------:R-:W-:Y:S02]  /*2160*/  IMAD.IADD R101, R96, 0x1, -R3 ;  /* 0x0000000160657824 */ /* 0x000fe400078e0a03 */
[----:B------:R-:W-:Y:S02]  /*2170*/  IMAD.IADD R3, R91, 0x1, -R98 ;  /* 0x000000015b037824 */ /* 0x000fe400078e0a62 */
[-C--:B0-----:R-:W-:Y:S02]  /*2180*/  IMAD R6, R15, R10.reuse, RZ ;  /* 0x0000000a0f067224 */ /* 0x081fe400078e02ff */
[----:B------:R-:W-:-:S04]  /*2190*/  IMAD.WIDE.U32 R4, R14, R10, R4 ;  /* 0x0000000a0e047225 */ /* 0x000fc800078e0004 */
[----:B------:R-:W-:Y:S01]  /*21a0*/  IMAD R7, R14, R11, R6 ;  /* 0x0000000b0e077224 */ /* 0x000fe200078e0206 */
[----:B------:R-:W-:-:S03]  /*21b0*/  IADD3 R4, P0, R4, UR4, RZ ;  /* 0x0000000404047c10 */ /* 0x000fc6000ff1e0ff */
[----:B------:R-:W-:Y:S01]  /*21c0*/  IMAD.IADD R7, R5, 0x1, R7 ;  /* 0x0000000105077824 */ /* 0x000fe200078e0207 */
[----:B------:R-:W-:-:S04]  /*21d0*/  LEA R6, P1, R10, R4, 0x3 ;  /* 0x000000040a067211 */ /* 0x000fc800078218ff */
[----:B------:R-:W-:Y:S02]  /*21e0*/  IADD3.X R5, R7, UR5, RZ, P0, !PT ;  /* 0x0000000507057c10 */ /* 0x000fe400087fe4ff */
[----:B-----5:R-:W-:Y:S02]  /*21f0*/  ISETP.NE.AND P0, PT, R90, RZ, PT ;  /* 0x000000ff5a00720c */ /* 0x020fe40003f05270 */
[----:B------:R-:W-:-:S11]  /*2200*/  LEA.HI.X R7, R10, R5, R11, 0x3, P1 ;  /* 0x000000050a077211 */ /* 0x000fd600008f1c0b */
[----:B------:R-:W-:Y:S05]  /*2210*/  @!P0 BRA `(.L_x_34) ;  /* 0x0000002400608947 */ /* 0x000fea0003800000 */
[----:B------:R-:W0:Y:S01]  /*2220*/  LDC.64 R102, c[0x0][0x5b0] ;  /* 0x00016c00ff667b82 */ /* 0x000e220000000a00 */
[----:B------:R-:W-:Y:S01]  /*2230*/  ULDC.64 UR4, c[0x0][0x5b8] ;  /* 0x00016e0000047ab9 */ /* 0x000fe20000000a00 */
[----:B------:R-:W-:Y:S01]  /*2240*/  ISETP.GE.AND P1, PT, R101, 0x1, PT ;  /* 0x000000016500780c */ /* 0x000fe20003f26270 */
[----:B------:R-:W-:Y:S01]  /*2250*/  IMAD R11, R12, UR4, RZ ;  /* 0x000000040c0b7c24 */ /* 0x000fe2000f8e02ff */
[----:B------:R-:W-:Y:S01]  /*2260*/  BSSY B1, `(.L_x_35) ;  /* 0x000000e000017945 */ /* 0x000fe20003800000 */
[C---:B------:R-:W-:Y:S01]  /*2270*/  IMAD.WIDE.U32 R20, R22.reuse, UR4, R8 ;  /* 0x0000000416147c25 */ /* 0x040fe2000f8e0008 */
[----:B------:R-:W-:Y:S02]  /*2280*/  ISETP.LT.OR P2, PT, R3, 0x1, !P1 ;  /* 0x000000010300780c */ /* 0x000fe40004f41670 */
[----:B------:R-:W1:Y:S01]  /*2290*/  LDC.64 R104, c[0x0][0x5a8] ;  /* 0x00016a00ff687b82 */ /* 0x000e620000000a00 */
[----:B------:R-:W-:Y:S02]  /*22a0*/  IMAD R11, R22, UR5, R11 ;  /* 0x00000005160b7c24 */ /* 0x000fe4000f8e020b */
[----:B------:R-:W-:-:S02]  /*22b0*/  IMAD.MOV.U32 R12, RZ, RZ, R20 ;  /* 0x000000ffff0c7224 */ /* 0x000fc400078e0014 */
[----:B------:R-:W-:Y:S02]  /*22c0*/  IMAD.IADD R13, R21, 0x1, R11 ;  /* 0x00000001150d7824 */ /* 0x000fe400078e020b */
[-C--:B0-----:R-:W-:Y:S02]  /*22d0*/  IMAD R10, R15, R102.reuse, RZ ;  /* 0x000000660f0a7224 */ /* 0x081fe400078e02ff */
[----:B------:R-:W-:-:S04]  /*22e0*/  IMAD.WIDE.U32 R8, R14, R102, R12 ;  /* 0x000000660e087225 */ /* 0x000fc800078e000c */
[----:B------:R-:W-:Y:S01]  /*22f0*/  IMAD R99, R14, R103, R10 ;  /* 0x000000670e637224 */ /* 0x000fe200078e020a */
[----:B-1----:R-:W-:-:S04]  /*2300*/  IADD3 R8, P0, R8, R104, RZ ;  /* 0x0000006808087210 */ /* 0x002fc80007f1e0ff */
[----:B------:R-:W-:Y:S01]  /*2310*/  IADD3.X R9, R105, R9, R99, P0, !PT ;  /* 0x0000000969097210 */ /* 0x000fe200007fe463 */
[----:B------:R-:W-:Y:S08]  /*2320*/  @P2 BRA `(.L_x_36) ;  /* 0x0000000000042947 */ /* 0x000ff00003800000 */
[----:B------:R0:W5:Y:S02]  /*2330*/  LDG.E.U8 R97, desc[UR38][R8.64] ;  /* 0x0000002608617981 */ /* 0x000164000c1e1100 */
.L_x_36:
[----:B------:R-:W-:Y:S05]  /*2340*/  BSYNC B1 ;  /* 0x0000000000017941 */ /* 0x000fea0003800000 */
.L_x_35:
[----:B-----5:R-:W-:Y:S01]  /*2350*/  LOP3.LUT R10, R97, 0xffff, RZ, 0xc0, !PT ;  /* 0x0000ffff610a7812 */ /* 0x020fe200078ec0ff */
[----:B------:R-:W-:Y:S01]  /*2360*/  BSSY B1, `(.L_x_37) ;  /* 0x0000010000017945 */ /* 0x000fe20003800000 */
[----:B------:R-:W-:Y:S02]  /*2370*/  SHF.L.U64.HI R11, R102, 0x3, R103 ;  /* 0x00000003660b7819 */ /* 0x000fe40000010267 */
[----:B------:R-:W-:Y:S01]  /*2380*/  PRMT R15, R10, 0x8880, RZ ;  /* 0x000088800a0f7816 */ /* 0x000fe200000000ff */
[----:B------:R-:W-:Y:S01]  /*2390*/  IMAD.SHL.U32 R10, R102, 0x8, RZ ;  /* 0x00000008660a7824 */ /* 0x000fe200078e00ff */
[----:B------:R-:W-:-:S03]  /*23a0*/  ISETP.GE.AND P0, PT, R101, 0x9, PT ;  /* 0x000000096500780c */ /* 0x000fc60003f06270 */
[----:B------:R-:W-:Y:S02]  /*23b0*/  IMAD R22, R15, R90, RZ ;  /* 0x0000005a0f167224 */ /* 0x000fe400078e02ff */
[----:B------:R-:W-:-:S04]  /*23c0*/  IMAD.WIDE.U32 R10, R14, R102, R10 ;  /* 0x000000660e0a7225 */ /* 0x000fc800078e000a */
[----:B------:R-:W-:Y:S01]  /*23d0*/  @!P2 IMAD R15, R24, R23, R22 ;  /* 0x00000017180fa224 */ /* 0x000fe200078e0216 */
[----:B------:R-:W-:Y:S01]  /*23e0*/  IADD3 R10, P3, P4, R20, R104, R10 ;  /* 0x00000068140a7210 */ /* 0x000fe20007c7e00a */
[----:B------:R-:W-:-:S03]  /*23f0*/  IMAD.IADD R14, R99, 0x1, R11 ;  /* 0x00000001630e7824 */ /* 0x000fc600078e020b */
[----:B------:R1:W-:Y:S01]  /*2400*/  @!P2 STG.E.U8 desc[UR38][R4.64], R15 ;  /* 0x0000000f0400a986 */ /* 0x0003e2000c101126 */
[----:B------:R-:W-:-:S13]  /*2410*/  ISETP.LT.OR P2, PT, R3, 0x2, !P1 ;  /* 0x000000020300780c */ /* 0x000fda0004f41670 */
[----:B-1----:R-:W-:Y:S05]  /*2420*/  @P2 BRA `(.L_x_38) ;  /* 0x00000000000c2947 */ /* 0x002fea0003800000 */
[----:B------:R-:W2:Y:S02]  /*2430*/  LDG.E.U8 R97, desc[UR38][R8.64+0x1] ;  /* 0x0000012608617981 */ /* 0x000ea4000c1e1100 */
[----:B--2---:R-:W-:-:S05]  /*2440*/  PRMT R15, R97, 0x8880, RZ ;  /* 0x00008880610f7816 */ /* 0x004fca00000000ff */
[----:B------:R-:W-:-:S07]  /*2450*/  IMAD R22, R15, R90, RZ ;  /* 0x0000005a0f167224 */ /* 0x000fce00078e02ff */
.L_x_38:
[----:B------:R-:W-:Y:S05]  /*2460*/  BSYNC B1 ;  /* 0x0000000000017941 */ /* 0x000fea0003800000 */
.L_x_37:
[----:B------:R-:W-:Y:S01]  /*2470*/  IADD3.X R11, R13, R105, R14, P3, P4 ;  /* 0x000000690d0b7210 */ /* 0x000fe20001fe840e */
[----:B------:R-:W-:Y:S01]  /*2480*/  @!P2 IMAD R25, R25, R23, R22 ;  /* 0x000000171919a224 */ /* 0x000fe200078e0216 */
[C---:B------:R-:W-:Y:S01]  /*2490*/  ISETP.LT.OR P3, PT, R3.reuse, 0x1, !P0 ;  /* 0x000000010300780c */ /* 0x040fe20004761670 */
[----:B------:R-:W-:Y:S01]  /*24a0*/  BSSY B1, `(.L_x_39) ;  /* 0x0000008000017945 */ /* 0x000fe20003800000 */
[C---:B------:R-:W-:Y:S02]  /*24b0*/  ISETP.LT.OR P4, PT, R3.reuse, 0x9, !P1 ;  /* 0x000000090300780c */ /* 0x040fe40004f81670 */
[----:B------:R1:W-:Y:S01]  /*24c0*/  @!P2 STG.E.U8 desc[UR38][R4.64+0x1], R25 ;  /* 0x000001190400a986 */ /* 0x0003e2000c101126 */
[----:B------:R-:W-:-:S08]  /*24d0*/  ISETP.LT.OR P2, PT, R3, 0x2, !P0 ;  /* 0x000000020300780c */ /* 0x000fd00004741670 */
[----:B------:R-:W-:Y:S05]  /*24e0*/  @P3 BRA `(.L_x_40) ;  /* 0x00000000000c3947 */ /* 0x000fea0003800000 */
[----:B------:R-:W2:Y:S02]  /*24f0*/  LDG.E.U8 R97, desc[UR38][R10.64] ;  /* 0x000000260a617981 */ /* 0x000ea4000c1e1100 */
[----:B--2---:R-:W-:-:S05]  /*2500*/  PRMT R13, R97, 0x8880, RZ ;  /* 0x00008880610d7816 */ /* 0x004fca00000000ff */
[----:B------:R-:W-:-:S07]  /*2510*/  IMAD R22, R13, R90, RZ ;  /* 0x0000005a0d167224 */ /* 0x000fce00078e02ff */
.L_x_40:
[----:B------:R-:W-:Y:S05]  /*2520*/  BSYNC B1 ;  /* 0x0000000000017941 */ /* 0x000fea0003800000 */
.L_x_39:
[----:B------:R-:W-:Y:S01]  /*2530*/  @!P3 IMAD R13, R26, R23, R22 ;  /* 0x000000171a0db224 */ /* 0x000fe200078e0216 */
[----:B------:R-:W-:Y:S04]  /*2540*/  BSSY B1, `(.L_x_41) ;  /* 0x0000006000017945 */ /* 0x000fe80003800000 */
[----:B------:R2:W-:Y:S01]  /*2550*/  @!P3 STG.E.U8 desc[UR38][R6.64], R13 ;  /* 0x0000000d0600b986 */ /* 0x0005e2000c101126 */
[----:B------:R-:W-:Y:S05]  /*2560*/  @P2 BRA `(.L_x_42) ;  /* 0x00000000000c2947 */ /* 0x000fea0003800000 */
[----:B------:R-:W2:Y:S02]  /*2570*/  LDG.E.U8 R97, desc[UR38][R10.64+0x1] ;  /* 0x000001260a617981 */ /* 0x000ea4000c1e1100 */
[----:B--2---:R-:W-:-:S05]  /*2580*/  PRMT R13, R97, 0x8880, RZ ;  /* 0x00008880610d7816 */ /* 0x004fca00000000ff */
[----:B------:R-:W-:-:S07]  /*2590*/  IMAD R22, R13, R90, RZ ;  /* 0x0000005a0d167224 */ /* 0x000fce00078e02ff */
.L_x_42:
[----:B------:R-:W-:Y:S05]  /*25a0*/  BSYNC B1 ;  /* 0x0000000000017941 */ /* 0x000fea0003800000 */
.L_x_41:
[----:B------:R-:W-:Y:S01]  /*25b0*/  @!P2 IMAD R27, R27, R23, R22 ;  /* 0x000000171b1ba224 */ /* 0x000fe200078e0216 */
[----:B------:R-:W-:Y:S04]  /*25c0*/  BSSY B1, `(.L_x_43) ;  /* 0x0000006000017945 */ /* 0x000fe80003800000 */
[----:B------:R3:W-:Y:S01]  /*25d0*/  @!P2 STG.E.U8 desc[UR38][R6.64+0x1], R27 ;  /* 0x0000011b0600a986 */ /* 0x0007e2000c101126 */
[----:B------:R-:W-:Y:S05]  /*25e0*/  @P4 BRA `(.L_x_44) ;  /* 0x00000000000c4947 */ /* 0x000fea0003800000 */
[----:B------:R-:W2:Y:S02]  /*25f0*/  LDG.E.U8 R97, desc[UR38][R8.64+0x8] ;  /* 0x0000082608617981 */ /* 0x000ea4000c1e1100 */
[----:B--2---:R-:W-:-:S05]  /*2600*/  PRMT R13, R97, 0x8880, RZ ;  /* 0x00008880610d7816 */ /* 0x004fca00000000ff */
[----:B------:R-:W-:-:S07]  /*2610*/  IMAD R22, R13, R90, RZ ;  /* 0x0000005a0d167224 */ /* 0x000fce00078e02ff */
.L_x_44:
[----:B------:R-:W-:Y:S05]  /*2620*/  BSYNC B1 ;  /* 0x0000000000017941 */ /* 0x000fea0003800000 */
.L_x_43:
[C---:B------:R-:W-:Y:S01]  /*2630*/  ISETP.LT.OR P2, PT, R3.reuse, 0xa, !P1 ;  /* 0x0000000a0300780c */ /* 0x040fe20004f41670 */
[----:B--2---:R-:W-:Y:S01]  /*2640*/  @!P4 IMAD R13, R28, R23, R22 ;  /* 0x000000171c0dc224 */ /* 0x004fe200078e0216 */
[----:B------:R-:W-:Y:S01]  /*2650*/  BSSY B1, `(.L_x_45) ;  /* 0x0000008000017945 */ /* 0x000fe20003800000 */
[----:B------:R-:W-:-:S03]  /*2660*/  ISETP.LT.OR P3, PT, R3, 0x9, !P0 ;  /* 0x000000090300780c */ /* 0x000fc60004761670 */
[----:B------:R2:W-:Y:S01]  /*2670*/  @!P4 STG.E.U8 desc[UR38][R4.64+0x8], R13 ;  /* 0x0000080d0400c986 */ /* 0x0005e2000c101126 */
[----:B------:R-:W-:-:S06]  /*2680*/  ISETP.LT.OR P4, PT, R3, 0xa, !P0 ;  /* 0x0000000a0300780c */ /* 0x000fcc0004781670 */
[----:B------:R-:W-:Y:S07]  /*2690*/  @P2 BRA `(.L_x_46) ;  /* 0x00000000000c2947 */ /* 0x000fee0003800000 */
[----:B------:R-:W2:Y:S02]  /*26a0*/  LDG.E.U8 R97, desc[UR38][R8.64+0x9] ;  /* 0x0000092608617981 */ /* 0x000ea4000c1e1100 */
[----:B--2---:R-:W-:-:S05]  /*26b0*/  PRMT R13, R97, 0x8880, RZ ;  /* 0x00008880610d7816 */ /* 0x004fca00000000ff */
[----:B------:R-:W-:-:S07]  /*26c0*/  IMAD R22, R13, R90, RZ ;  /* 0x0000005a0d167224 */ /* 0x000fce00078e02ff */
.L_x_46:
[----:B------:R-:W-:Y:S05]  /*26d0*/  BSYNC B1 ;  /* 0x0000000000017941 */ /* 0x000fea0003800000 */
.L_x_45:
[----:B------:R-:W-:Y:S01]  /*26e0*/  @!P2 IMAD R29, R29, R23, R22 ;  /* 0x000000171d1da224 */ /* 0x000fe200078e0216 */
[----:B------:R-:W-:Y:S04]  /*26f0*/  BSSY B1, `(.L_x_47) ;  /* 0x0000006000017945 */ /* 0x000fe80003800000 */
[----:B------:R4:W-:Y:S01]  /*2700*/  @!P2 STG.E.U8 desc[UR38][R4.64+0x9], R29 ;  /* 0x0000091d0400a986 */ /* 0x0009e2000c101126 */
[----:B------:R-:W-:Y:S05]  /*2710*/  @P3 BRA `(.L_x_48) ;  /* 0x00000000000c3947 */ /* 0x000fea0003800000 */
[----:B------:R-:W2:Y:S02]  /*2720*/  LDG.E.U8 R97, desc[UR38][R10.64+0x8] ;  /* 0x000008260a617981 */ /* 0x000ea4000c1e1100 */
[----:B--2---:R-:W-:-:S05]  /*2730*/  PRMT R13, R97, 0x8880, RZ ;  /* 0x00008880610d7816 */ /* 0x004fca00000000ff */
[----:B------:R-:W-:-:S07]  /*2740*/  IMAD R22, R13, R90, RZ ;  /* 0x0000005a0d167224 */ /* 0x000fce00078e02ff */
.L_x_48:
[----:B------:R-:W-:Y:S05]  /*2750*/  BSYNC B1 ;  /* 0x0000000000017941 */ /* 0x000fea0003800000 */
.L_x_47:
[----:B--2---:R-:W-:Y:S01]  /*2760*/  @!P3 IMAD R13, R30, R23, R22 ;  /* 0x000000171e0db224 */ /* 0x004fe200078e0216 */
[----:B------:R-:W-:Y:S04]  /*2770*/  BSSY B1, `(.L_x_49) ;  /* 0x0000006000017945 */ /* 0x000fe80003800000 */
[----:B------:R2:W-:Y:S01]  /*2780*/  @!P3 STG.E.U8 desc[UR38][R6.64+0x8], R13 ;  /* 0x0000080d0600b986 */ /* 0x0005e2000c101126 */
[----:B------:R-:W-:Y:S05]  /*2790*/  @P4 BRA `(.L_x_50) ;  /* 0x00000000000c4947 */ /* 0x000fea0003800000 */
[----:B------:R-:W2:Y:S02]  /*27a0*/  LDG.E.U8 R97, desc[UR38][R10.64+0x9] ;  /* 0x000009260a617981 */ /* 0x000ea4000c1e1100 */
[----:B--2---:R-:W-:-:S05]  /*27b0*/  PRMT R13, R97, 0x8880, RZ ;  /* 0x00008880610d7816 */ /* 0x004fca00000000ff */
[----:B------:R-:W-:-:S07]  /*27c0*/  IMAD R22, R13, R90, RZ ;  /* 0x0000005a0d167224 */ /* 0x000fce00078e02ff */
.L_x_50:
[----:B------:R-:W-:Y:S05]  /*27d0*/  BSYNC B1 ;  /* 0x0000000000017941 */ /* 0x000fea0003800000 */
.L_x_49:
[----:B------:R-:W-:Y:S01]  /*27e0*/  ISETP.LT.OR P2, PT, R3, 0x11, !P1 ;  /* 0x000000110300780c */ /* 0x000fe20004f41670 */
[----:B------:R-:W-:Y:S01]  /*27f0*/  @!P4 IMAD R31, R31, R23, R22 ;  /* 0x000000171f1fc224 */ /* 0x000fe200078e0216 */
        /* <DEDUP_REMOVED lines=8> */
.L_x_52:
[----:B------:R-:W-:Y:S05]  /*2880*/  BSYNC B1 ;  /* 0x0000000000017941 */ /* 0x000fea0003800000 */
.L_x_51:
[----:B--2---:R-:W-:Y:S01]  /*2890*/  @!P2 IMAD R13, R32, R23, R22 ;  /* 0x00000017200da224 */ /* 0x004fe200078e0216 */
[----:B------:R-:W-:Y:S04]  /*28a0*/  BSSY B1, `(.L_x_53) ;  /* 0x0000006000017945 */ /* 0x000fe80003800000 */
[----:B------:R2:W-:Y:S01]  /*28b0*/  @!P2 STG.E.U8 desc[UR38][R4.64+0x10], R13 ;  /* 0x0000100d0400a986 */ /* 0x0005e2000c101126 */
[----:B------:R-:W-:Y:S05]  /*28c0*/  @P3 BRA `(.L_x_54) ;  /* 0x00000000000c3947 */ /* 0x000fea0003800000 */
[----:B------:R-:W2:Y:S02]  /*28d0*/  LDG.E.U8 R97, desc[UR38][R8.64+0x11] ;  /* 0x0000112608617981 */ /* 0x000ea4000c1e1100 */
[----:B--2---:R-:W-:-:S05]  /*28e0*/  PRMT R13, R97, 0x8880, RZ ;  /* 0x00008880610d7816 */ /* 0x004fca00000000ff */
[----:B------:R-:W-:-:S07]  /*28f0*/  IMAD R22, R13, R90, RZ ;  /* 0x0000005a0d167224 */ /* 0x000fce00078e02ff */
.L_x_54:
[----:B------:R-:W-:Y:S05]  /*2900*/  BSYNC B1 ;  /* 0x0000000000017941 */ /* 0x000fea0003800000 */
.L_x_53:
[----:B------:R-:W-:Y:S01]  /*2910*/  @!P3 IMAD R33, R33, R23, R22 ;  /* 0x000000172121b224 */ /* 0x000fe200078e0216 */
[----:B------:R-:W-:Y:S04]  /*2920*/  BSSY B1, `(.L_x_55) ;  /* 0x0000006000017945 */ /* 0x000fe80003800000 */
[----:B------:R0:W-:Y:S01]  /*2930*/  @!P3 STG.E.U8 desc[UR38][R4.64+0x11], R33 ;  /* 0x000011210400b986 */ /* 0x0001e2000c101126 */
[----:B------:R-:W-:Y:S05]  /*2940*/  @P4 BRA `(.L_x_56) ;  /* 0x00000000000c4947 */ /* 0x000fea0003800000 */
[----:B------:R-:W2:Y:S02]  /*2950*/  LDG.E.U8 R97, desc[UR38][R10.64+0x10] ;  /* 0x000010260a617981 */ /* 0x000ea4000c1e1100 */
[----:B--2---:R-:W-:-:S05]  /*2960*/  PRMT R13, R97, 0x8880, RZ ;  /* 0x00008880610d7816 */ /* 0x004fca00000000ff */
[----:B------:R-:W-:-:S07]  /*2970*/  IMAD R22, R13, R90, RZ ;  /* 0x0000005a0d167224 */ /* 0x000fce00078e02ff */
.L_x_56:
[----:B------:R-:W-:Y:S05]  /*2980*/  BSYNC B1 ;  /* 0x0000000000017941 */ /* 0x000fea0003800000 */
.L_x_55:
        /* <DEDUP_REMOVED lines=10> */
.L_x_58:
[----:B------:R-:W-:Y:S05]  /*2a30*/  BSYNC B1 ;  /* 0x0000000000017941 */ /* 0x000fea0003800000 */
.L_x_57:
[----:B------:R-:W-:Y:S01]  /*2a40*/  @!P2 IMAD R35, R35, R23, R22 ;  /* 0x000000172323a224 */ /* 0x000fe200078e0216 */
[----:B------:R-:W-:Y:S04]  /*2a50*/  BSSY B1, `(.L_x_59) ;  /* 0x0000006000017945 */ /* 0x000fe80003800000 */
[----:B------:R0:W-:Y:S01]  /*2a60*/  @!P2 STG.E.U8 desc[UR38][R6.64+0x11], R35 ;  /* 0x000011230600a986 */ /* 0x0001e2000c101126 */
[----:B------:R-:W-:Y:S05]  /*2a70*/  @P3 BRA `(.L_x_60) ;  /* 0x00000000000c3947 */ /* 0x000fea0003800000 */
[----:B------:R-:W2:Y:S02]  /*2a80*/  LDG.E.U8 R97, desc[UR38][R8.64+0x18] ;  /* 0x0000182608617981 */ /* 0x000ea4000c1e1100 */
[----:B--2---:R-:W-:-:S05]  /*2a90*/  PRMT R13, R97, 0x8880, RZ ;  /* 0x00008880610d7816 */ /* 0x004fca00000000ff */
[----:B------:R-:W-:-:S07]  /*2aa0*/  IMAD R22, R13, R90, RZ ;  /* 0x0000005a0d167224 */ /* 0x000fce00078e02ff */
.L_x_60:
[----:B------:R-:W-:Y:S05]  /*2ab0*/  BSYNC B1 ;  /* 0x0000000000017941 */ /* 0x000fea0003800000 */
.L_x_59:
[----:B--2---:R-:W-:Y:S01]  /*2ac0*/  @!P3 IMAD R13, R36, R23, R22 ;  /* 0x00000017240db224 */ /* 0x004fe200078e0216 */
[----:B------:R-:W-:Y:S04]  /*2ad0*/  BSSY B1, `(.L_x_61) ;  /* 0x0000006000017945 */ /* 0x000fe80003800000 */
[----:B------:R2:W-:Y:S01]  /*2ae0*/  @!P3 STG.E.U8 desc[UR38][R4.64+0x18], R13 ;  /* 0x0000180d0400b986 */ /* 0x0005e2000c101126 */
[----:B------:R-:W-:Y:S05]  /*2af0*/  @P4 BRA `(.L_x_62) ;  /* 0x00000000000c4947 */ /* 0x000fea0003800000 */
[----:B------:R-:W2:Y:S02]  /*2b00*/  LDG.E.U8 R97, desc[UR38][R8.64+0x19] ;  /* 0x0000192608617981 */ /* 0x000ea4000c1e1100 */
[----:B--2---:R-:W-:-:S05]  /*2b10*/  PRMT R13, R97, 0x8880, RZ ;  /* 0x00008880610d7816 */ /* 0x004fca00000000ff */
[----:B------:R-:W-:-:S07]  /*2b20*/  IMAD R22, R13, R90, RZ ;  /* 0x0000005a0d167224 */ /* 0x000fce00078e02ff */
.L_x_62:
[----:B------:R-:W-:Y:S05]  /*2b30*/  BSYNC B1 ;  /* 0x0000000000017941 */ /* 0x000fea0003800000 */
.L_x_61:
        /* <DEDUP_REMOVED lines=10> */
.L_x_64:
[----:B------:R-:W-:Y:S05]  /*2be0*/  BSYNC B1 ;  /* 0x0000000000017941 */ /* 0x000fea0003800000 */
.L_x_63:
[----:B--2---:R-:W-:Y:S01]  /*2bf0*/  @!P2 IMAD R13, R38, R23, R22 ;  /* 0x00000017260da224 */ /* 0x004fe200078e0216 */
[----:B------:R-:W-:Y:S04]  /*2c00*/  BSSY B1, `(.L_x_65) ;  /* 0x0000006000017945 */ /* 0x000fe80003800000 */
[----:B------:R2:W-:Y:S01]  /*2c10*/  @!P2 STG.E.U8 desc[UR38][R6.64+0x18], R13 ;  /* 0x0000180d0600a986 */ /* 0x0005e2000c101126 */
[----:B------:R-:W-:Y:S05]  /*2c20*/  @P3 BRA `(.L_x_66) ;  /* 0x00000000000c3947 */ /* 0x000fea0003800000 */
[----:B------:R-:W2:Y:S02]  /*2c30*/  LDG.E.U8 R97, desc[UR38][R10.64+0x19] ;  /* 0x000019260a617981 */ /* 0x000ea4000c1e1100 */
[----:B--2---:R-:W-:-:S05]  /*2c40*/  PRMT R13, R97, 0x8880, RZ ;  /* 0x00008880610d7816 */ /* 0x004fca00000000ff */
[----:B------:R-:W-:-:S07]  /*2c50*/  IMAD R22, R13, R90, RZ ;  /* 0x0000005a0d167224 */ /* 0x000fce00078e02ff */
.L_x_66:
[----:B------:R-:W-:Y:S05]  /*2c60*/  BSYNC B1 ;  /* 0x0000000000017941 */ /* 0x000fea0003800000 */
.L_x_65:
[----:B------:R-:W-:Y:S01]  /*2c70*/  @!P3 IMAD R39, R39, R23, R22 ;  /* 0x000000172727b224 */ /* 0x000fe200078e0216 */
[----:B------:R-:W-:Y:S04]  /*2c80*/  BSSY B1, `(.L_x_67) ;  /* 0x0000006000017945 */ /* 0x000fe80003800000 */
[----:B------:R0:W-:Y:S01]  /*2c90*/  @!P3 STG.E.U8 desc[UR38][R6.64+0x19], R39 ;  /* 0x000019270600b986 */ /* 0x0001e2000c101126 */
[----:B------:R-:W-:Y:S05]  /*2ca0*/  @P4 BRA `(.L_x_68) ;  /* 0x00000000000c4947 */ /* 0x000fea0003800000 */
[----:B------:R-:W2:Y:S02]  /*2cb0*/  LDG.E.U8 R97, desc[UR38][R8.64+0x20] ;  /* 0x0000202608617981 */ /* 0x000ea4000c1e1100 */
[----:B--2---:R-:W-:-:S05]  /*2cc0*/  PRMT R13, R97, 0x8880, RZ ;  /* 0x00008880610d7816 */ /* 0x004fca00000000ff */
[----:B------:R-:W-:-:S07]  /*2cd0*/  IMAD R22, R13, R90, RZ ;  /* 0x0000005a0d167224 */ /* 0x000fce00078e02ff */
.L_x_68:
[----:B------:R-:W-:Y:S05]  /*2ce0*/  BSYNC B1 ;  /* 0x0000000000017941 */ /* 0x000fea0003800000 */
.L_x_67:
        /* <DEDUP_REMOVED lines=10> */
.L_x_70:
[----:B------:R-:W-:Y:S05]  /*2d90*/  BSYNC B1 ;  /* 0x0000000000017941 */ /* 0x000fea0003800000 */
.L_x_69:
[----:B------:R-:W-:Y:S01]  /*2da0*/  @!P2 IMAD R41, R41, R23, R22 ;  /* 0x000000172929a224 */ /* 0x000fe200078e0216 */
[----:B------:R-:W-:Y:S04]  /*2db0*/  BSSY B1, `(.L_x_71) ;  /* 0x0000006000017945 */ /* 0x000fe80003800000 */
[----:B------:R0:W-:Y:S01]  /*2dc0*/  @!P2 STG.E.U8 desc[UR38][R4.64+0x21], R41 ;  /* 0x000021290400a986 */ /* 0x0001e2000c101126 */
[----:B------:R-:W-:Y:S05]  /*2dd0*/  @P3 BRA `(.L_x_72) ;  /* 0x00000000000c3947 */ /* 0x000fea0003800000 */
[----:B------:R-:W2:Y:S02]  /*2de0*/  LDG.E.U8 R97, desc[UR38][R10.64+0x20] ;  /* 0x000020260a617981 */ /* 0x000ea4000c1e1100 */
[----:B--2---:R-:W-:-:S05]  /*2df0*/  PRMT R13, R97, 0x8880, RZ ;  /* 0x00008880610d7816 */ /* 0x004fca00000000ff */
[----:B------:R-:W-:-:S07]  /*2e00*/  IMAD R22, R13, R90, RZ ;  /* 0x0000005a0d167224 */ /* 0x000fce00078e02ff */
.L_x_72:
[----:B------:R-:W-:Y:S05]  /*2e10*/  BSYNC B1 ;  /* 0x0000000000017941 */ /* 0x000fea0003800000 */
.L_x_71:
[----:B--2---:R-:W-:Y:S01]  /*2e20*/  @!P3 IMAD R13, R42, R23, R22 ;  /* 0x000000172a0db224 */ /* 0x004fe200078e0216 */
[----:B------:R-:W-:Y:S04]  /*2e30*/  BSSY B1, `(.L_x_73) ;  /* 0x0000006000017945 */ /* 0x000fe80003800000 */
[----:B------:R2:W-:Y:S01]  /*2e40*/  @!P3 STG.E.U8 desc[UR38][R6.64+0x20], R13 ;  /* 0x0000200d0600b986 */ /* 0x0005e2000c101126 */
[----:B------:R-:W-:Y:S05]  /*2e50*/  @P4 BRA `(.L_x_74) ;  /* 0x00000000000c4947 */ /* 0x000fea0003800000 */
[----:B------:R-:W2:Y:S02]  /*2e60*/  LDG.E.U8 R97, desc[UR38][R10.64+0x21] ;  /* 0x000021260a617981 */ /* 0x000ea4000c1e1100 */
[----:B--2---:R-:W-:-:S05]  /*2e70*/  PRMT R13, R97, 0x8880, RZ ;  /* 0x00008880610d7816 */ /* 0x004fca00000000ff */
[----:B------:R-:W-:-:S07]  /*2e80*/  IMAD R22, R13, R90, RZ ;  /* 0x0000005a0d167224 */ /* 0x000fce00078e02ff */
.L_x_74:
[----:B------:R-:W-:Y:S05]  /*2e90*/  BSYNC B1 ;  /* 0x0000000000017941 */ /* 0x000fea0003800000 */
.L_x_73:
        /* <DEDUP_REMOVED lines=10> */
.L_x_76:
[----:B------:R-:W-:Y:S05]  /*2f40*/  BSYNC B1 ;  /* 0x0000000000017941 */ /* 0x000fea0003800000 */
.L_x_75:
[----:B--2---:R-:W-:Y:S01]  /*2f50*/  @!P2 IMAD R13, R44, R23, R22 ;  /* 0x000000172c0da224 */ /* 0x004fe200078e0216 */
[----:B------:R-:W-:Y:S04]  /*2f60*/  BSSY B1, `(.L_x_77) ;  /* 0x0000006000017945 */ /* 0x000fe80003800000 */
[----:B------:R2:W-:Y:S01]  /*2f70*/  @!P2 STG.E.U8 desc[UR38][R4.64+0x28], R13 ;  /* 0x0000280d0400a986 */ /* 0x0005e2000c101126 */
[----:B------:R-:W-:Y:S05]  /*2f80*/  @P3 BRA `(.L_x_78) ;  /* 0x00000000000c3947 */ /* 0x000fea0003800000 */
[----:B------:R-:W2:Y:S02]  /*2f90*/  LDG.E.U8 R97, desc[UR38][R8.64+0x29] ;  /* 0x0000292608617981 */ /* 0x000ea4000c1e1100 */
[----:B--2---:R-:W-:-:S05]  /*2fa0*/  PRMT R13, R97, 0x8880, RZ ;  /* 0x00008880610d7816 */ /* 0x004fca00000000ff */
[----:B------:R-:W-:-:S07]  /*2fb0*/  IMAD R22, R13, R90, RZ ;  /* 0x0000005a0d167224 */ /* 0x000fce00078e02ff */
.L_x_78:
[----:B------:R-:W-:Y:S05]  /*2fc0*/  BSYNC B1 ;  /* 0x0000000000017941 */ /* 0x000fea0003800000 */
.L_x_77:
[----:B------:R-:W-:Y:S01]  /*2fd0*/  @!P3 IMAD R45, R45, R23, R22 ;  /* 0x000000172d2db224 */ /* 0x000fe200078e0216 */
[----:B------:R-:W-:Y:S04]  /*2fe0*/  BSSY B1, `(.L_x_79) ;  /* 0x0000006000017945 */ /* 0x000fe80003800000 */
[----:B------:R0:W-:Y:S01]  /*2ff0*/  @!P3 STG.E.U8 desc[UR38][R4.64+0x29], R45 ;  /* 0x0000292d0400b986 */ /* 0x0001e2000c101126 */
[----:B------:R-:W-:Y:S05]  /*3000*/  @P4 BRA `(.L_x_80) ;  /* 0x00000000000c4947 */ /* 0x000fea0003800000 */
[----:B------:R-:W2:Y:S02]  /*3010*/  LDG.E.U8 R97, desc[UR38][R10.64+0x28] ;  /* 0x000028260a617981 */ /* 0x000ea4000c1e1100 */
[----:B--2---:R-:W-:-:S05]  /*3020*/  PRMT R13, R97, 0x8880, RZ ;  /* 0x00008880610d7816 */ /* 0x004fca00000000ff */
[----:B------:R-:W-:-:S07]  /*3030*/  IMAD R22, R13, R90, RZ ;  /* 0x0000005a0d167224 */ /* 0x000fce00078e02ff */
.L_x_80:
[----:B------:R-:W-:Y:S05]  /*3040*/  BSYNC B1 ;  /* 0x0000000000017941 */ /* 0x000fea0003800000 */
.L_x_79:
        /* <DEDUP_REMOVED lines=10> */
.L_x_82:
[----:B------:R-:W-:Y:S05]  /*30f0*/  BSYNC B1 ;  /* 0x0000000000017941 */ /* 0x000fea0003800000 */
.L_x_81:
[----:B------:R-:W-:Y:S01]  /*3100*/  @!P2 IMAD R47, R47, R23, R22 ;  /* 0x000000172f2fa224 */ /* 0x000fe200078e0216 */
[----:B------:R-:W-:Y:S04]  /*3110*/  BSSY B1, `(.L_x_83) ;  /* 0x0000006000017945 */ /* 0x000fe80003800000 */
[----:B------:R0:W-:Y:S01]  /*3120*/  @!P2 STG.E.U8 desc[UR38][R6.64+0x29], R47 ;  /* 0x0000292f0600a986 */ /* 0x0001e2000c101126 */
[----:B------:R-:W-:Y:S05]  /*3130*/  @P3 BRA `(.L_x_84) ;  /* 0x00000000000c3947 */ /* 0x000fea0003800000 */
[----:B------:R-:W2:Y:S02]  /*3140*/  LDG.E.U8 R97, desc[UR38][R8.64+0x30] ;  /* 0x0000302608617981 */ /* 0x000ea4000c1e1100 */
[----:B--2---:R-:W-:-:S05]  /*3150*/  PRMT R13, R97, 0x8880, RZ ;  /* 0x00008880610d7816 */ /* 0x004fca00000000ff */
[----:B------:R-:W-:-:S07]  /*3160*/  IMAD R22, R13, R90, RZ ;  /* 0x0000005a0d167224 */ /* 0x000fce00078e02ff */
.L_x_84:
[----:B------:R-:W-:Y:S05]  /*3170*/  BSYNC B1 ;  /* 0x0000000000017941 */ /* 0x000fea0003800000 */
.L_x_83:
[----:B--2---:R-:W-:Y:S01]  /*3180*/  @!P3 IMAD R13, R48, R23, R22 ;  /* 0x00000017300db224 */ /* 0x004fe200078e0216 */
[----:B------:R-:W-:Y:S04]  /*3190*/  BSSY B1, `(.L_x_85) ;  /* 0x0000006000017945 */ /* 0x000fe80003800000 */
[----:B------:R2:W-:Y:S01]  /*31a0*/  @!P3 STG.E.U8 desc[UR38][R4.64+0x30], R13 ;  /* 0x0000300d0400b986 */ /* 0x0005e2000c101126 */
[----:B------:R-:W-:Y:S05]  /*31b0*/  @P4 BRA `(.L_x_86) ;  /* 0x00000000000c4947 */ /* 0x000fea0003800000 */
[----:B------:R-:W2:Y:S02]  /*31c0*/  LDG.E.U8 R97, desc[UR38][R8.64+0x31] ;  /* 0x0000312608617981 */ /* 0x000ea4000c1e1100 */
[----:B--2---:R-:W-:-:S05]  /*31d0*/  PRMT R13, R97, 0x8880, RZ ;  /* 0x00008880610d7816 */ /* 0x004fca00000000ff */
[----:B------:R-:W-:-:S07]  /*31e0*/  IMAD R22, R13, R90, RZ ;  /* 0x0000005a0d167224 */ /* 0x000fce00078e02ff */
.L_x_86:
[----:B------:R-:W-:Y:S05]  /*31f0*/  BSYNC B1 ;  /* 0x0000000000017941 */ /* 0x000fea0003800000 */
.L_x_85:
        /* <DEDUP_REMOVED lines=10> */
.L_x_88:
[----:B------:R-:W-:Y:S05]  /*32a0*/  BSYNC B1 ;  /* 0x0000000000017941 */ /* 0x000fea0003800000 */
.L_x_87:
[----:B--2---:R-:W-:Y:S01]  /*32b0*/  @!P2 IMAD R13, R50, R23, R22 ;  /* 0x00000017320da224 */ /* 0x004fe200078e0216 */
[----:B------:R-:W-:Y:S04]  /*32c0*/  BSSY B1, `(.L_x_89) ;  /* 0x0000006000017945 */ /* 0x000fe80003800000 */
[----:B------:R2:W-:Y:S01]  /*32d0*/  @!P2 STG.E.U8 desc[UR38][R6.64+0x30], R13 ;  /* 0x0000300d0600a986 */ /* 0x0005e2000c101126 */
[----:B------:R-:W-:Y:S05]  /*32e0*/  @P3 BRA `(.L_x_90) ;  /* 0x00000000000c3947 */ /* 0x000fea0003800000 */
[----:B------:R-:W2:Y:S02]  /*32f0*/  LDG.E.U8 R97, desc[UR38][R10.64+0x31] ;  /* 0x000031260a617981 */ /* 0x000ea4000c1e1100 */
[----:B--2---:R-:W-:-:S05]  /*3300*/  PRMT R13, R97, 0x8880, RZ ;  /* 0x00008880610d7816 */ /* 0x004fca00000000ff */
[----:B------:R-:W-:-:S07]  /*3310*/  IMAD R22, R13, R90, RZ ;  /* 0x0000005a0d167224 */ /* 0x000fce00078e02ff */
.L_x_90:
[----:B------:R-:W-:Y:S05]  /*3320*/  BSYNC B1 ;  /* 0x0000000000017941 */ /* 0x000fea0003800000 */
.L_x_89:
[----:B------:R-:W-:Y:S01]  /*3330*/  @!P3 IMAD R51, R51, R23, R22 ;  /* 0x000000173333b224 */ /* 0x000fe200078e0216 */
[----:B------:R-:W-:Y:S04]  /*3340*/  BSSY B1, `(.L_x_91) ;  /* 0x0000006000017945 */ /* 0x000fe80003800000 */
[----:B------:R0:W-:Y:S01]  /*3350*/  @!P3 STG.E.U8 desc[UR38][R6.64+0x31], R51 ;  /* 0x000031330600b986 */ /* 0x0001e2000c101126 */
[----:B------:R-:W-:Y:S05]  /*3360*/  @P4 BRA `(.L_x_92) ;  /* 0x00000000000c4947 */ /* 0x000fea0003800000 */
[----:B------:R-:W2:Y:S02]  /*3370*/  LDG.E.U8 R97, desc[UR38][R8.64+0x38] ;  /* 0x0000382608617981 */ /* 0x000ea4000c1e1100 */
[----:B--2---:R-:W-:-:S05]  /*3380*/  PRMT R13, R97, 0x8880, RZ ;  /* 0x00008880610d7816 */ /* 0x004fca00000000ff */
[----:B------:R-:W-:-:S07]  /*3390*/  IMAD R22, R13, R90, RZ ;  /* 0x0000005a0d167224 */ /* 0x000fce00078e02ff */
.L_x_92:
[----:B------:R-:W-:Y:S05]  /*33a0*/  BSYNC B1 ;  /* 0x0000000000017941 */ /* 0x000fea0003800000 */
.L_x_91:
        /* <DEDUP_REMOVED lines=10> */
.L_x_94:
[----:B------:R-:W-:Y:S05]  /*3450*/  BSYNC B1 ;  /* 0x0000000000017941 */ /* 0x000fea0003800000 */
.L_x_93:
[----:B------:R-:W-:Y:S01]  /*3460*/  @!P2 IMAD R53, R53, R23, R22 ;  /* 0x000000173535a224 */ /* 0x000fe200078e0216 */
[----:B------:R-:W-:Y:S04]  /*3470*/  BSSY B1, `(.L_x_95) ;  /* 0x0000006000017945 */ /* 0x000fe80003800000 */
[----:B------:R0:W-:Y:S01]  /*3480*/  @!P2 STG.E.U8 desc[UR38][R4.64+0x39], R53 ;  /* 0x000039350400a986 */ /* 0x0001e2000c101126 */
[----:B------:R-:W-:Y:S05]  /*3490*/  @P3 BRA `(.L_x_96) ;  /* 0x00000000000c3947 */ /* 0x000fea0003800000 */
[----:B------:R-:W2:Y:S02]  /*34a0*/  LDG.E.U8 R97, desc[UR38][R10.64+0x38] ;  /* 0x000038260a617981 */ /* 0x000ea4000c1e1100 */
[----:B--2---:R-:W-:-:S05]  /*34b0*/  PRMT R13, R97, 0x8880, RZ ;  /* 0x00008880610d7816 */ /* 0x004fca00000000ff */
[----:B------:R-:W-:-:S07]  /*34c0*/  IMAD R22, R13, R90, RZ ;  /* 0x0000005a0d167224 */ /* 0x000fce00078e02ff */
.L_x_96:
[----:B------:R-:W-:Y:S05]  /*34d0*/  BSYNC B1 ;  /* 0x0000000000017941 */ /* 0x000fea0003800000 */
.L_x_95:
[----:B--2---:R-:W-:Y:S01]  /*34e0*/  @!P3 IMAD R13, R54, R23, R22 ;  /* 0x00000017360db224 */ /* 0x004fe200078e0216 */
[----:B------:R-:W-:Y:S04]  /*34f0*/  BSSY B1, `(.L_x_97) ;  /* 0x0000006000017945 */ /* 0x000fe80003800000 */
[----:B------:R2:W-:Y:S01]  /*3500*/  @!P3 STG.E.U8 desc[UR38][R6.64+0x38], R13 ;  /* 0x0000380d0600b986 */ /* 0x0005e2000c101126 */
[----:B------:R-:W-:Y:S05]  /*3510*/  @P4 BRA `(.L_x_98) ;  /* 0x00000000000c4947 */ /* 0x000fea0003800000 */
[----:B------:R-:W2:Y:S02]  /*3520*/  LDG.E.U8 R97, desc[UR38][R10.64+0x39] ;  /* 0x000039260a617981 */ /* 0x000ea4000c1e1100 */
[----:B--2---:R-:W-:-:S05]  /*3530*/  PRMT R13, R97, 0x8880, RZ ;  /* 0x00008880610d7816 */ /* 0x004fca00000000ff */
[----:B------:R-:W-:-:S07]  /*3540*/  IMAD R22, R13, R90, RZ ;  /* 0x0000005a0d167224 */ /* 0x000fce00078e02ff */
.L_x_98:
[----:B------:R-:W-:Y:S05]  /*3550*/  BSYNC B1 ;  /* 0x0000000000017941 */ /* 0x000fea0003800000 */
.L_x_97:
        /* <DEDUP_REMOVED lines=10> */
.L_x_100:
[----:B------:R-:W-:Y:S05]  /*3600*/  BSYNC B1 ;  /* 0x0000000000017941 */ /* 0x000fea0003800000 */
.L_x_99:
[----:B--2---:R-:W-:Y:S01]  /*3610*/  @!P2 IMAD R13, R56, R23, R22 ;  /* 0x00000017380da224 */ /* 0x004fe200078e0216 */
[----:B------:R-:W-:Y:S04]  /*3620*/  BSSY B1, `(.L_x_101) ;  /* 0x0000006000017945 */ /* 0x000fe80003800000 */
[----:B------:R2:W-:Y:S01]  /*3630*/  @!P2 STG.E.U8 desc[UR38][R4.64+0x40], R13 ;  /* 0x0000400d0400a986 */ /* 0x0005e2000c101126 */
[----:B------:R-:W-:Y:S05]  /*3640*/  @P3 BRA `(.L_x_102) ;  /* 0x00000000000c3947 */ /* 0x000fea0003800000 */
[----:B------:R-:W2:Y:S02]  /*3650*/  LDG.E.U8 R97, desc[UR38][R8.64+0x41] ;  /* 0x0000412608617981 */ /* 0x000ea4000c1e1100 */
[----:B--2---:R-:W-:-:S05]  /*3660*/  PRMT R13, R97, 0x8880, RZ ;  /* 0x00008880610d7816 */ /* 0x004fca00000000ff */
[----:B------:R-:W-:-:S07]  /*3670*/  IMAD R22, R13, R90, RZ ;  /* 0x0000005a0d167224 */ /* 0x000fce00078e02ff */
.L_x_102:
[----:B------:R-:W-:Y:S05]  /*3680*/  BSYNC B1 ;  /* 0x0000000000017941 */ /* 0x000fea0003800000 */
.L_x_101:
[----:B------:R-:W-:Y:S01]  /*3690*/  @!P3 IMAD R57, R57, R23, R22 ;  /* 0x000000173939b224 */ /* 0x000fe200078e0216 */
[----:B------:R-:W-:Y:S04]  /*36a0*/  BSSY B1, `(.L_x_103) ;  /* 0x0000006000017945 */ /* 0x000fe80003800000 */
[----:B------:R0:W-:Y:S01]  /*36b0*/  @!P3 STG.E.U8 desc[UR38][R4.64+0x41], R57 ;  /* 0x000041390400b986 */ /* 0x0001e2000c101126 */
[----:B------:R-:W-:Y:S05]  /*36c0*/  @P4 BRA `(.L_x_104) ;  /* 0x00000000000c4947 */ /* 0x000fea0003800000 */
[----:B------:R-:W2:Y:S02]  /*36d0*/  LDG.E.U8 R97, desc[UR38][R10.64+0x40] ;  /* 0x000040260a617981 */ /* 0x000ea4000c1e1100 */
[----:B--2---:R-:W-:-:S05]  /*36e0*/  PRMT R13, R97, 0x8880, RZ ;  /* 0x00008880610d7816 */ /* 0x004fca00000000ff */
[----:B------:R-:W-:-:S07]  /*36f0*/  IMAD R22, R13, R90, RZ ;  /* 0x0000005a0d167224 */ /* 0x000fce00078e02ff */
.L_x_104:
[----:B------:R-:W-:Y:S05]  /*3700*/  BSYNC B1 ;  /* 0x0000000000017941 */ /* 0x000fea0003800000 */
.L_x_103:
        /* <DEDUP_REMOVED lines=10> */
.L_x_106:
[----:B------:R-:W-:Y:S05]  /*37b0*/  BSYNC B1 ;  /* 0x0000000000017941 */ /* 0x000fea0003800000 */
.L_x_105:
[----:B------:R-:W-:Y:S01]  /*37c0*/  @!P2 IMAD R59, R59, R23, R22 ;  /* 0x000000173b3ba224 */ /* 0x000fe200078e0216 */
[----:B------:R-:W-:Y:S04]  /*37d0*/  BSSY B1, `(.L_x_107) ;  /* 0x0000006000017945 */ /* 0x000fe80003800000 */
[----:B------:R0:W-:Y:S01]  /*37e0*/  @!P2 STG.E.U8 desc[UR38][R6.64+0x41], R59 ;  /* 0x0000413b0600a986 */ /* 0x0001e2000c101126 */
[----:B------:R-:W-:Y:S05]  /*37f0*/  @P3 BRA `(.L_x_108) ;  /* 0x00000000000c3947 */ /* 0x000fea0003800000 */
[----:B------:R-:W2:Y:S02]  /*3800*/  LDG.E.U8 R97, desc[UR38][R8.64+0x48] ;  /* 0x0000482608617981 */ /* 0x000ea4000c1e1100 */
[----:B--2---:R-:W-:-:S05]  /*3810*/  PRMT R13, R97, 0x8880, RZ ;  /* 0x00008880610d7816 */ /* 0x004fca00000000ff */
[----:B------:R-:W-:-:S07]  /*3820*/  IMAD R22, R13, R90, RZ ;  /* 0x0000005a0d167224 */ /* 0x000fce00078e02ff */
.L_x_108:
[----:B------:R-:W-:Y:S05]  /*3830*/  BSYNC B1 ;  /* 0x0000000000017941 */ /* 0x000fea0003800000 */
.L_x_107:
[----:B--2---:R-:W-:Y:S01]  /*3840*/  @!P3 IMAD R13, R60, R23, R22 ;  /* 0x000000173c0db224 */ /* 0x004fe200078e0216 */
[----:B------:R-:W-:Y:S04]  /*3850*/  BSSY B1, `(.L_x_109) ;  /* 0x0000006000017945 */ /* 0x000fe80003800000 */
[----:B------:R2:W-:Y:S01]  /*3860*/  @!P3 STG.E.U8 desc[UR38][R4.64+0x48], R13 ;  /* 0x0000480d0400b986 */ /* 0x0005e2000c101126 */
[----:B------:R-:W-:Y:S05]  /*3870*/  @P4 BRA `(.L_x_110) ;  /* 0x00000000000c4947 */ /* 0x000fea0003800000 */
[----:B------:R-:W2:Y:S02]  /*3880*/  LDG.E.U8 R97, desc[UR38][R8.64+0x49] ;  /* 0x0000492608617981 */ /* 0x000ea4000c1e1100 */
[----:B--2---:R-:W-:-:S05]  /*3890*/  PRMT R13, R97, 0x8880, RZ ;  /* 0x00008880610d7816 */ /* 0x004fca00000000ff */
[----:B------:R-:W-:-:S07]  /*38a0*/  IMAD R22, R13, R90, RZ ;  /* 0x0000005a0d167224 */ /* 0x000fce00078e02ff */
.L_x_110:
[----:B------:R-:W-:Y:S05]  /*38b0*/  BSYNC B1 ;  /* 0x0000000000017941 */ /* 0x000fea0003800000 */
.L_x_109:
        /* <DEDUP_REMOVED lines=10> */
.L_x_112:
[----:B------:R-:W-:Y:S05]  /*3960*/  BSYNC B1 ;  /* 0x0000000000017941 */ /* 0x000fea0003800000 */
.L_x_111:
[----:B--2---:R-:W-:Y:S01]  /*3970*/  @!P2 IMAD R13, R62, R23, R22 ;  /* 0x000000173e0da224 */ /* 0x004fe200078e0216 */
[----:B------:R-:W-:Y:S04]  /*3980*/  BSSY B1, `(.L_x_113) ;  /* 0x0000006000017945 */ /* 0x000fe80003800000 */
[----:B------:R2:W-:Y:S01]  /*3990*/  @!P2 STG.E.U8 desc[UR38][R6.64+0x48], R13 ;  /* 0x0000480d0600a986 */ /* 0x0005e2000c101126 */
[----:B------:R-:W-:Y:S05]  /*39a0*/  @P3 BRA `(.L_x_114) ;  /* 0x00000000000c3947 */ /* 0x000fea0003800000 */
[----:B------:R-:W2:Y:S02]  /*39b0*/  LDG.E.U8 R97, desc[UR38][R10.64+0x49] ;  /* 0x000049260a617981 */ /* 0x000ea4000c1e1100 */
[----:B--2---:R-:W-:-:S05]  /*39c0*/  PRMT R13, R97, 0x8880, RZ ;  /* 0x00008880610d7816 */ /* 0x004fca00000000ff */
[----:B------:R-:W-:-:S07]  /*39d0*/  IMAD R22, R13, R90, RZ ;  /* 0x0000005a0d167224 */ /* 0x000fce00078e02ff */
.L_x_114:
[----:B------:R-:W-:Y:S05]  /*39e0*/  BSYNC B1 ;  /* 0x0000000000017941 */ /* 0x000fea0003800000 */
.L_x_113:
[----:B------:R-:W-:Y:S01]  /*39f0*/  @!P3 IMAD R63, R63, R23, R22 ;  /* 0x000000173f3fb224 */ /* 0x000fe200078e0216 */
[----:B------:R-:W-:Y:S04]  /*3a00*/  BSSY B1, `(.L_x_115) ;  /* 0x0000006000017945 */ /* 0x000fe80003800000 */
[----:B------:R0:W-:Y:S01]  /*3a10*/  @!P3 STG.E.U8 desc[UR38][R6.64+0x49], R63 ;  /* 0x0000493f0600b986 */ /* 0x0001e2000c101126 */
[----:B------:R-:W-:Y:S05]  /*3a20*/  @P4 BRA `(.L_x_116) ;  /* 0x00000000000c4947 */ /* 0x000fea0003800000 */
[----:B------:R-:W2:Y:S02]  /*3a30*/  LDG.E.U8 R97, desc[UR38][R8.64+0x50] ;  /* 0x0000502608617981 */ /* 0x000ea4000c1e1100 */
[----:B--2---:R-:W-:-:S05]  /*3a40*/  PRMT R13, R97, 0x8880, RZ ;  /* 0x00008880610d7816 */ /* 0x004fca00000000ff */
[----:B------:R-:W-:-:S07]  /*3a50*/  IMAD R22, R13, R90, RZ ;  /* 0x0000005a0d167224 */ /* 0x000fce00078e02ff */
.L_x_116:
[----:B------:R-:W-:Y:S05]  /*3a60*/  BSYNC B1 ;  /* 0x0000000000017941 */ /* 0x000fea0003800000 */
.L_x_115:
        /* <DEDUP_REMOVED lines=10> */
.L_x_118:
[----:B------:R-:W-:Y:S05]  /*3b10*/  BSYNC B1 ;  /* 0x0000000000017941 */ /* 0x000fea0003800000 */
.L_x_117:
[----:B------:R-:W-:Y:S01]  /*3b20*/  @!P2 IMAD R65, R65, R23, R22 ;  /* 0x000000174141a224 */ /* 0x000fe200078e0216 */
[----:B------:R-:W-:Y:S04]  /*3b30*/  BSSY B1, `(.L_x_119) ;  /* 0x0000006000017945 */ /* 0x000fe80003800000 */
[----:B------:R0:W-:Y:S01]  /*3b40*/  @!P2 STG.E.U8 desc[UR38][R4.64+0x51], R65 ;  /* 0x000051410400a986 */ /* 0x0001e2000c101126 */
[----:B------:R-:W-:Y:S05]  /*3b50*/  @P3 BRA `(.L_x_120) ;  /* 0x00000000000c3947 */ /* 0x000fea0003800000 */
[----:B------:R-:W2:Y:S02]  /*3b60*/  LDG.E.U8 R97, desc[UR38][R10.64+0x50] ;  /* 0x000050260a617981 */ /* 0x000ea4000c1e1100 */
[----:B--2---:R-:W-:-:S05]  /*3b70*/  PRMT R13, R97, 0x8880, RZ ;  /* 0x00008880610d7816 */ /* 0x004fca00000000ff */
[----:B------:R-:W-:-:S07]  /*3b80*/  IMAD R22, R13, R90, RZ ;  /* 0x0000005a0d167224 */ /* 0x000fce00078e02ff */
.L_x_120:
[----:B------:R-:W-:Y:S05]  /*3b90*/  BSYNC B1 ;  /* 0x0000000000017941 */ /* 0x000fea0003800000 */
.L_x_119:
[----:B--2---:R-:W-:Y:S01]  /*3ba0*/  @!P3 IMAD R13, R66, R23, R22 ;  /* 0x00000017420db224 */ /* 0x004fe200078e0216 */
[----:B------:R-:W-:Y:S04]  /*3bb0*/  BSSY B1, `(.L_x_121) ;  /* 0x0000006000017945 */ /* 0x000fe80003800000 */
[----:B------:R2:W-:Y:S01]  /*3bc0*/  @!P3 STG.E.U8 desc[UR38][R6.64+0x50], R13 ;  /* 0x0000500d0600b986 */ /* 0x0005e2000c101126 */
[----:B------:R-:W-:Y:S05]  /*3bd0*/  @P4 BRA `(.L_x_122) ;  /* 0x00000000000c4947 */ /* 0x000fea0003800000 */
[----:B------:R-:W2:Y:S02]  /*3be0*/  LDG.E.U8 R97, desc[UR38][R10.64+0x51] ;  /* 0x000051260a617981 */ /* 0x000ea4000c1e1100 */
[----:B--2---:R-:W-:-:S05]  /*3bf0*/  PRMT R13, R97, 0x8880, RZ ;  /* 0x00008880610d7816 */ /* 0x004fca00000000ff */
[----:B------:R-:W-:-:S07]  /*3c00*/  IMAD R22, R13, R90, RZ ;  /* 0x0000005a0d167224 */ /* 0x000fce00078e02ff */
.L_x_122:
[----:B------:R-:W-:Y:S05]  /*3c10*/  BSYNC B1 ;  /* 0x0000000000017941 */ /* 0x000fea0003800000 */
.L_x_121:
        /* <DEDUP_REMOVED lines=10> */
.L_x_124:
[----:B------:R-:W-:Y:S05]  /*3cc0*/  BSYNC B1 ;  /* 0x0000000000017941 */ /* 0x000fea0003800000 */
.L_x_123:
[----:B--2---:R-:W-:Y:S01]  /*3cd0*/  @!P2 IMAD R13, R68, R23, R22 ;  /* 0x00000017440da224 */ /* 0x004fe200078e0216 */
[----:B------:R-:W-:Y:S04]  /*3ce0*/  BSSY B1, `(.L_x_125) ;  /* 0x0000006000017945 */ /* 0x000fe80003800000 */
[----:B------:R2:W-:Y:S01]  /*3cf0*/  @!P2 STG.E.U8 desc[UR38][R4.64+0x58], R13 ;  /* 0x0000580d0400a986 */ /* 0x0005e2000c101126 */
[----:B------:R-:W-:Y:S05]  /*3d00*/  @P3 BRA `(.L_x_126) ;  /* 0x00000000000c3947 */ /* 0x000fea0003800000 */
[----:B------:R-:W2:Y:S02]  /*3d10*/  LDG.E.U8 R97, desc[UR38][R8.64+0x59] ;  /* 0x0000592608617981 */ /* 0x000ea4000c1e1100 */
[----:B--2---:R-:W-:-:S05]  /*3d20*/  PRMT R13, R97, 0x8880, RZ ;  /* 0x00008880610d7816 */ /* 0x004fca00000000ff */
[----:B------:R-:W-:-:S07]  /*3d30*/  IMAD R22, R13, R90, RZ ;  /* 0x0000005a0d167224 */ /* 0x000fce00078e02ff */
.L_x_126:
[----:B------:R-:W-:Y:S05]  /*3d40*/  BSYNC B1 ;  /* 0x0000000000017941 */ /* 0x000fea0003800000 */
.L_x_125:
[----:B------:R-:W-:Y:S01]  /*3d50*/  @!P3 IMAD R69, R69, R23, R22 ;  /* 0x000000174545b224 */ /* 0x000fe200078e0216 */
[----:B------:R-:W-:Y:S04]  /*3d60*/  BSSY B1, `(.L_x_127) ;  /* 0x0000006000017945 */ /* 0x000fe80003800000 */
[----:B------:R0:W-:Y:S01]  /*3d70*/  @!P3 STG.E.U8 desc[UR38][R4.64+0x59], R69 ;  /* 0x000059450400b986 */ /* 0x0001e2000c101126 */
[----:B------:R-:W-:Y:S05]  /*3d80*/  @P4 BRA `(.L_x_128) ;  /* 0x00000000000c4947 */ /* 0x000fea0003800000 */
[----:B------:R-:W2:Y:S02]  /*3d90*/  LDG.E.U8 R97, desc[UR38][R10.64+0x58] ;  /* 0x000058260a617981 */ /* 0x000ea4000c1e1100 */
[----:B--2---:R-:W-:-:S05]  /*3da0*/  PRMT R13, R97, 0x8880, RZ ;  /* 0x00008880610d7816 */ /* 0x004fca00000000ff */
[----:B------:R-:W-:-:S07]  /*3db0*/  IMAD R22, R13, R90, RZ ;  /* 0x0000005a0d167224 */ /* 0x000fce00078e02ff */
.L_x_128:
[----:B------:R-:W-:Y:S05]  /*3dc0*/  BSYNC B1 ;  /* 0x0000000000017941 */ /* 0x000fea0003800000 */
.L_x_127:
        /* <DEDUP_REMOVED lines=10> */
.L_x_130:
[----:B------:R-:W-:Y:S05]  /*3e70*/  BSYNC B1 ;  /* 0x0000000000017941 */ /* 0x000fea0003800000 */
.L_x_129:
[----:B------:R-:W-:Y:S01]  /*3e80*/  @!P2 IMAD R71, R71, R23, R22 ;  /* 0x000000174747a224 */ /* 0x000fe200078e0216 */
[----:B------:R-:W-:Y:S04]  /*3e90*/  BSSY B1, `(.L_x_131) ;  /* 0x0000006000017945 */ /* 0x000fe80003800000 */
[----:B------:R0:W-:Y:S01]  /*3ea0*/  @!P2 STG.E.U8 desc[UR38][R6.64+0x59], R71 ;  /* 0x000059470600a986 */ /* 0x0001e2000c101126 */
[----:B------:R-:W-:Y:S05]  /*3eb0*/  @P3 BRA `(.L_x_132) ;  /* 0x00000000000c3947 */ /* 0x000fea0003800000 */
[----:B------:R-:W2:Y:S02]  /*3ec0*/  LDG.E.U8 R97, desc[UR38][R8.64+0x60] ;  /* 0x0000602608617981 */ /* 0x000ea4000c1e1100 */
[----:B--2---:R-:W-:-:S05]  /*3ed0*/  PRMT R13, R97, 0x8880, RZ ;  /* 0x00008880610d7816 */ /* 0x004fca00000000ff */
[----:B------:R-:W-:-:S07]  /*3ee0*/  IMAD R22, R13, R90, RZ ;  /* 0x0000005a0d167224 */ /* 0x000fce00078e02ff */
.L_x_132:
[----:B------:R-:W-:Y:S05]  /*3ef0*/  BSYNC B1 ;  /* 0x0000000000017941 */ /* 0x000fea0003800000 */
.L_x_131:
[----:B--2---:R-:W-:Y:S01]  /*3f00*/  @!P3 IMAD R13, R72, R23, R22 ;  /* 0x00000017480db224 */ /* 0x004fe200078e0216 */
[----:B------:R-:W-:Y:S04]  /*3f10*/  BSSY B1, `(.L_x_133) ;  /* 0x0000006000017945 */ /* 0x000fe80003800000 */
[----:B------:R2:W-:Y:S01]  /*3f20*/  @!P3 STG.E.U8 desc[UR38][R4.64+0x60], R13 ;  /* 0x0000600d0400b986 */ /* 0x0005e2000c101126 */
[----:B------:R-:W-:Y:S05]  /*3f30*/  @P4 BRA `(.L_x_134) ;  /* 0x00000000000c4947 */ /* 0x000fea0003800000 */
[----:B------:R-:W2:Y:S02]  /*3f40*/  LDG.E.U8 R97, desc[UR38][R8.64+0x61] ;  /* 0x0000612608617981 */ /* 0x000ea4000c1e1100 */
[----:B--2---:R-:W-:-:S05]  /*3f50*/  PRMT R13, R97, 0x8880, RZ ;  /* 0x00008880610d7816 */ /* 0x004fca00000000ff */
[----:B------:R-:W-:-:S07]  /*3f60*/  IMAD R22, R13, R90, RZ ;  /* 0x0000005a0d167224 */ /* 0x000fce00078e02ff */
.L_x_134:
[----:B------:R-:W-:Y:S05]  /*3f70*/  BSYNC B1 ;  /* 0x0000000000017941 */ /* 0x000fea0003800000 */
.L_x_133:
        /* <DEDUP_REMOVED lines=10> */
.L_x_136:
[----:B------:R-:W-:Y:S05]  /*4020*/  BSYNC B1 ;  /* 0x0000000000017941 */ /* 0x000fea0003800000 */
.L_x_135:
[----:B--2---:R-:W-:Y:S01]  /*4030*/  @!P2 IMAD R13, R74, R23, R22 ;  /* 0x000000174a0da224 */ /* 0x004fe200078e0216 */
[----:B------:R-:W-:Y:S04]  /*4040*/  BSSY B1, `(.L_x_137) ;  /* 0x0000006000017945 */ /* 0x000fe80003800000 */
[----:B------:R2:W-:Y:S01]  /*4050*/  @!P2 STG.E.U8 desc[UR38][R6.64+0x60], R13 ;  /* 0x0000600d0600a986 */ /* 0x0005e2000c101126 */
[----:B------:R-:W-:Y:S05]  /*4060*/  @P3 BRA `(.L_x_138) ;  /* 0x00000000000c3947 */ /* 0x000fea0003800000 */
[----:B------:R-:W2:Y:S02]  /*4070*/  LDG.E.U8 R97, desc[UR38][R10.64+0x61] ;  /* 0x000061260a617981 */ /* 0x000ea4000c1e1100 */
[----:B--2---:R-:W-:-:S05]  /*4080*/  PRMT R13, R97, 0x8880, RZ ;  /* 0x00008880610d7816 */ /* 0x004fca00000000ff */
[----:B------:R-:W-:-:S07]  /*4090*/  IMAD R22, R13, R90, RZ ;  /* 0x0000005a0d167224 */ /* 0x000fce00078e02ff */
.L_x_138:
[----:B------:R-:W-:Y:S05]  /*40a0*/  BSYNC B1 ;  /* 0x0000000000017941 */ /* 0x000fea0003800000 */
.L_x_137:
[----:B------:R-:W-:Y:S01]  /*40b0*/  @!P3 IMAD R75, R75, R23, R22 ;  /* 0x000000174b4bb224 */ /* 0x000fe200078e0216 */
[----:B------:R-:W-:Y:S04]  /*40c0*/  BSSY B1, `(.L_x_139) ;  /* 0x0000006000017945 */ /* 0x000fe80003800000 */
[----:B------:R0:W-:Y:S01]  /*40d0*/  @!P3 STG.E.U8 desc[UR38][R6.64+0x61], R75 ;  /* 0x0000614b0600b986 */ /* 0x0001e2000c101126 */
[----:B------:R-:W-:Y:S05]  /*40e0*/  @P4 BRA `(.L_x_140) ;  /* 0x00000000000c4947 */ /* 0x000fea0003800000 */
[----:B------:R-:W2:Y:S02]  /*40f0*/  LDG.E.U8 R97, desc[UR38][R8.64+0x68] ;  /* 0x0000682608617981 */ /* 0x000ea4000c1e1100 */
[----:B--2---:R-:W-:-:S05]  /*4100*/  PRMT R13, R97, 0x8880, RZ ;  /* 0x00008880610d7816 */ /* 0x004fca00000000ff */
[----:B------:R-:W-:-:S07]  /*4110*/  IMAD R22, R13, R90, RZ ;  /* 0x0000005a0d167224 */ /* 0x000fce00078e02ff */
.L_x_140:
[----:B------:R-:W-:Y:S05]  /*4120*/  BSYNC B1 ;  /* 0x0000000000017941 */ /* 0x000fea0003800000 */
.L_x_139:
        /* <DEDUP_REMOVED lines=10> */
.L_x_142:
[----:B------:R-:W-:Y:S05]  /*41d0*/  BSYNC B1 ;  /* 0x0000000000017941 */ /* 0x000fea0003800000 */
.L_x_141:
[----:B------:R-:W-:Y:S01]  /*41e0*/  @!P2 IMAD R77, R77, R23, R22 ;  /* 0x000000174d4da224 */ /* 0x000fe200078e0216 */
[----:B------:R-:W-:Y:S04]  /*41f0*/  BSSY B1, `(.L_x_143) ;  /* 0x0000006000017945 */ /* 0x000fe80003800000 */
[----:B------:R0:W-:Y:S01]  /*4200*/  @!P2 STG.E.U8 desc[UR38][R4.64+0x69], R77 ;  /* 0x0000694d0400a986 */ /* 0x0001e2000c101126 */
[----:B------:R-:W-:Y:S05]  /*4210*/  @P3 BRA `(.L_x_144) ;  /* 0x00000000000c3947 */ /* 0x000fea0003800000 */
[----:B------:R-:W2:Y:S02]  /*4220*/  LDG.E.U8 R97, desc[UR38][R10.64+0x68] ;  /* 0x000068260a617981 */ /* 0x000ea4000c1e1100 */
[----:B--2---:R-:W-:-:S05]  /*4230*/  PRMT R13, R97, 0x8880, RZ ;  /* 0x00008880610d7816 */ /* 0x004fca00000000ff */
[----:B------:R-:W-:-:S07]  /*4240*/  IMAD R22, R13, R90, RZ ;  /* 0x0000005a0d167224 */ /* 0x000fce00078e02ff */
.L_x_144:
[----:B------:R-:W-:Y:S05]  /*4250*/  BSYNC B1 ;  /* 0x0000000000017941 */ /* 0x000fea0003800000 */
.L_x_143:
[----:B--2---:R-:W-:Y:S01]  /*4260*/  @!P3 IMAD R13, R78, R23, R22 ;  /* 0x000000174e0db224 */ /* 0x004fe200078e0216 */
[----:B------:R-:W-:Y:S04]  /*4270*/  BSSY B1, `(.L_x_145) ;  /* 0x0000006000017945 */ /* 0x000fe80003800000 */
[----:B------:R2:W-:Y:S01]  /*4280*/  @!P3 STG.E.U8 desc[UR38][R6.64+0x68], R13 ;  /* 0x0000680d0600b986 */ /* 0x0005e2000c101126 */
[----:B------:R-:W-:Y:S05]  /*4290*/  @P4 BRA `(.L_x_146) ;  /* 0x00000000000c4947 */ /* 0x000fea0003800000 */
[----:B------:R-:W2:Y:S02]  /*42a0*/  LDG.E.U8 R97, desc[UR38][R10.64+0x69] ;  /* 0x000069260a617981 */ /* 0x000ea4000c1e1100 */
[----:B--2---:R-:W-:-:S05]  /*42b0*/  PRMT R13, R97, 0x8880, RZ ;  /* 0x00008880610d7816 */ /* 0x004fca00000000ff */
[----:B------:R-:W-:-:S07]  /*42c0*/  IMAD R22, R13, R90, RZ ;  /* 0x0000005a0d167224 */ /* 0x000fce00078e02ff */
.L_x_146:
[----:B------:R-:W-:Y:S05]  /*42d0*/  BSYNC B1 ;  /* 0x0000000000017941 */ /* 0x000fea0003800000 */
.L_x_145:
        /* <DEDUP_REMOVED lines=10> */
.L_x_148:
[----:B------:R-:W-:Y:S05]  /*4380*/  BSYNC B1 ;  /* 0x0000000000017941 */ /* 0x000fea0003800000 */
.L_x_147:
[----:B--2---:R-:W-:Y:S01]  /*4390*/  @!P2 IMAD R13, R80, R23, R22 ;  /* 0x00000017500da224 */ /* 0x004fe200078e0216 */
[----:B------:R-:W-:Y:S04]  /*43a0*/  BSSY B1, `(.L_x_149) ;  /* 0x0000006000017945 */ /* 0x000fe80003800000 */
[----:B------:R2:W-:Y:S01]  /*43b0*/  @!P2 STG.E.U8 desc[UR38][R4.64+0x70], R13 ;  /* 0x0000700d0400a986 */ /* 0x0005e2000c101126 */
[----:B------:R-:W-:Y:S05]  /*43c0*/  @P3 BRA `(.L_x_150) ;  /* 0x00000000000c3947 */ /* 0x000fea0003800000 */
[----:B------:R-:W2:Y:S02]  /*43d0*/  LDG.E.U8 R97, desc[UR38][R8.64+0x71] ;  /* 0x0000712608617981 */ /* 0x000ea4000c1e1100 */
[----:B--2---:R-:W-:-:S05]  /*43e0*/  PRMT R13, R97, 0x8880, RZ ;  /* 0x00008880610d7816 */ /* 0x004fca00000000ff */
[----:B------:R-:W-:-:S07]  /*43f0*/  IMAD R22, R13, R90, RZ ;  /* 0x0000005a0d167224 */ /* 0x000fce00078e02ff */
.L_x_150:
[----:B------:R-:W-:Y:S05]  /*4400*/  BSYNC B1 ;  /* 0x0000000000017941 */ /* 0x000fea0003800000 */
.L_x_149:
[----:B------:R-:W-:Y:S01]  /*4410*/  @!P3 IMAD R81, R81, R23, R22 ;  /* 0x000000175151b224 */ /* 0x000fe200078e0216 */
[----:B------:R-:W-:Y:S04]  /*4420*/  BSSY B1, `(.L_x_151) ;  /* 0x0000006000017945 */ /* 0x000fe80003800000 */
[----:B------:R0:W-:Y:S01]  /*4430*/  @!P3 STG.E.U8 desc[UR38][R4.64+0x71], R81 ;  /* 0x000071510400b986 */ /* 0x0001e2000c101126 */
[----:B------:R-:W-:Y:S05]  /*4440*/  @P4 BRA `(.L_x_152) ;  /* 0x00000000000c4947 */ /* 0x000fea0003800000 */
[----:B------:R-:W2:Y:S02]  /*4450*/  LDG.E.U8 R97, desc[UR38][R10.64+0x70] ;  /* 0x000070260a617981 */ /* 0x000ea4000c1e1100 */
[----:B--2---:R-:W-:-:S05]  /*4460*/  PRMT R13, R97, 0x8880, RZ ;  /* 0x00008880610d7816 */ /* 0x004fca00000000ff */
[----:B------:R-:W-:-:S07]  /*4470*/  IMAD R22, R13, R90, RZ ;  /* 0x0000005a0d167224 */ /* 0x000fce00078e02ff */
.L_x_152:
[----:B------:R-:W-:Y:S05]  /*4480*/  BSYNC B1 ;  /* 0x0000000000017941 */ /* 0x000fea0003800000 */
.L_x_151:
[C---:B------:R-:W-:Y:S01]  /*4490*/  ISETP.LT.OR P2, PT, R3.reuse, 0x72, !P0 ;  /* 0x000000720300780c */ /* 0x040fe20004741670 */
[----:B--2---:R-:W-:Y:S01]  /*44a0*/  @!P4 IMAD R13, R82, R23, R22 ;  /* 0x00000017520dc224 */ /* 0x004fe200078e0216 */
[----:B------:R-:W-:Y:S01]  /*44b0*/  BSSY B1, `(.L_x_153) ;  /* 0x0000009000017945 */ /* 0x000fe20003800000 */
[C---:B------:R-:W-:Y:S02]  /*44c0*/  ISETP.LT.OR P3, PT, R3.reuse, 0x79, !P1 ;  /* 0x000000790300780c */ /* 0x040fe40004f61670 */
[C---:B------:R-:W-:Y:S01]  /*44d0*/  ISETP.LT.OR P1, PT, R3.reuse, 0x7a, !P1 ;  /* 0x0000007a0300780c */ /* 0x040fe20004f21670 */
[----:B------:R2:W-:Y:S01]  /*44e0*/  @!P4 STG.E.U8 desc[UR38][R6.64+0x70], R13 ;  /* 0x0000700d0600c986 */ /* 0x0005e2000c101126 */
[----:B------:R-:W-:-:S06]  /*44f0*/  ISETP.LT.OR P4, PT, R3, 0x79, !P0 ;  /* 0x000000790300780c */ /* 0x000fcc0004781670 */
[----:B------:R-:W-:Y:S07]  /*4500*/  @P2 BRA `(.L_x_154) ;  /* 0x00000000000c2947 */ /* 0x000fee0003800000 */
[----:B------:R-:W2:Y:S02]  /*4510*/  LDG.E.U8 R97, desc[UR38][R10.64+0x71] ;  /* 0x000071260a617981 */ /* 0x000ea4000c1e1100 */
[----:B--2---:R-:W-:-:S05]  /*4520*/  PRMT R13, R97, 0x8880, RZ ;  /* 0x00008880610d7816 */ /* 0x004fca00000000ff */
[----:B------:R-:W-:-:S07]  /*4530*/  IMAD R22, R13, R90, RZ ;  /* 0x0000005a0d167224 */ /* 0x000fce00078e02ff */
.L_x_154:
[----:B------:R-:W-:Y:S05]  /*4540*/  BSYNC B1 ;  /* 0x0000000000017941 */ /* 0x000fea0003800000 */
.L_x_153:
[----:B------:R-:W-:Y:S01]  /*4550*/  @!P2 IMAD R83, R83, R23, R22 ;  /* 0x000000175353a224 */ /* 0x000fe200078e0216 */
[----:B------:R-:W-:Y:S04]  /*4560*/  BSSY B1, `(.L_x_155) ;  /* 0x0000006000017945 */ /* 0x000fe80003800000 */
[----:B------:R0:W-:Y:S01]  /*4570*/  @!P2 STG.E.U8 desc[UR38][R6.64+0x71], R83 ;  /* 0x000071530600a986 */ /* 0x0001e2000c101126 */
[----:B------:R-:W-:Y:S05]  /*4580*/  @P3 BRA `(.L_x_156) ;  /* 0x00000000000c3947 */ /* 0x000fea0003800000 */
[----:B------:R-:W2:Y:S02]  /*4590*/  LDG.E.U8 R97, desc[UR38][R8.64+0x78] ;  /* 0x0000782608617981 */ /* 0x000ea4000c1e1100 */
[----:B--2---:R-:W-:-:S05]  /*45a0*/  PRMT R13, R97, 0x8880, RZ ;  /* 0x00008880610d7816 */ /* 0x004fca00000000ff */
[----:B------:R-:W-:-:S07]  /*45b0*/  IMAD R22, R13, R90, RZ ;  /* 0x0000005a0d167224 */ /* 0x000fce00078e02ff */
.L_x_156:
[----:B------:R-:W-:Y:S05]  /*45c0*/  BSYNC B1 ;  /* 0x0000000000017941 */ /* 0x000fea0003800000 */
.L_x_155:
[----:B--2---:R-:W-:Y:S01]  /*45d0*/  @!P3 IMAD R13, R84, R23, R22 ;  /* 0x00000017540db224 */ /* 0x004fe200078e0216 */
[----:B------:R-:W-:Y:S04]  /*45e0*/  BSSY B1, `(.L_x_157) ;  /* 0x0000006000017945 */ /* 0x000fe80003800000 */
[----:B------:R2:W-:Y:S01]  /*45f0*/  @!P3 STG.E.U8 desc[UR38][R4.64+0x78], R13 ;  /* 0x0000780d0400b986 */ /* 0x0005e2000c101126 */
[----:B------:R-:W-:Y:S05]  /*4600*/  @P1 BRA `(.L_x_158) ;  /* 0x00000000000c1947 */ /* 0x000fea0003800000 */
[----:B------:R-:W2:Y:S02]  /*4610*/  LDG.E.U8 R97, desc[UR38][R8.64+0x79] ;  /* 0x0000792608617981 */ /* 0x000ea4000c1e1100 */
[----:B--2---:R-:W-:-:S05]  /*4620*/  PRMT R13, R97, 0x8880, RZ ;  /* 0x00008880610d7816 */ /* 0x004fca00000000ff */
[----:B------:R-:W-:-:S07]  /*4630*/  IMAD R22, R13, R90, RZ ;  /* 0x0000005a0d167224 */ /* 0x000fce00078e02ff */
.L_x_158:
[----:B------:R-:W-:Y:S05]  /*4640*/  BSYNC B1 ;  /* 0x0000000000017941 */ /* 0x000fea0003800000 */
.L_x_157:
[----:B------:R-:W-:Y:S01]  /*4650*/  @!P1 IMAD R85, R85, R23, R22 ;  /* 0x0000001755559224 */ /* 0x000fe200078e0216 */
[----:B------:R-:W-:Y:S04]  /*4660*/  BSSY B1, `(.L_x_159) ;  /* 0x0000006000017945 */ /* 0x000fe80003800000 */
[----:B------:R0:W-:Y:S01]  /*4670*/  @!P1 STG.E.U8 desc[UR38][R4.64+0x79], R85 ;  /* 0x0000795504009986 */ /* 0x0001e2000c101126 */
[----:B------:R-:W-:Y:S05]  /*4680*/  @P4 BRA `(.L_x_160) ;  /* 0x00000000000c4947 */ /* 0x000fea0003800000 */
[----:B------:R-:W0:Y:S02]  /*4690*/  LDG.E.U8 R97, desc[UR38][R10.64+0x78] ;  /* 0x000078260a617981 */ /* 0x000e24000c1e1100 */
[----:B012-4-:R-:W-:-:S05]  /*46a0*/  PRMT R5, R97, 0x8880, RZ ;  /* 0x0000888061057816 */ /* 0x017fca00000000ff */
[----:B------:R-:W-:-:S07]  /*46b0*/  IMAD R22, R5, R90, RZ ;  /* 0x0000005a05167224 */ /* 0x000fce00078e02ff */
.L_x_160:
[----:B------:R-:W-:Y:S05]  /*46c0*/  BSYNC B1 ;  /* 0x0000000000017941 */ /* 0x000fea0003800000 */
.L_x_159:
[----:B012-4-:R-:W-:Y:S01]  /*46d0*/  @!P4 IMAD R5, R86, R23, R22 ;  /* 0x000000175605c224 */ /* 0x017fe200078e0216 */
[----:B------:R-:W-:Y:S01]  /*46e0*/  ISETP.LT.OR P0, PT, R3, 0x7a, !P0 ;  /* 0x0000007a0300780c */ /* 0x000fe20004701670 */
[----:B------:R-:W-:Y:S03]  /*46f0*/  BSSY B1, `(.L_x_161) ;  /* 0x0000006000017945 */ /* 0x000fe60003800000 */
[----:B------:R0:W-:Y:S09]  /*4700*/  @!P4 STG.E.U8 desc[UR38][R6.64+0x78], R5 ;  /* 0x000078050600c986 */ /* 0x0001f2000c101126 */
[----:B------:R-:W-:Y:S05]  /*4710*/  @P0 BRA `(.L_x_162) ;  /* 0x00000000000c0947 */ /* 0x000fea0003800000 */
[----:B------:R-:W2:Y:S02]  /*4720*/  LDG.E.U8 R97, desc[UR38][R10.64+0x79] ;  /* 0x000079260a617981 */ /* 0x000ea4000c1e1100 */
[----:B--2---:R-:W-:-:S05]  /*4730*/  PRMT R3, R97, 0x8880, RZ ;  /* 0x0000888061037816 */ /* 0x004fca00000000ff */
[----:B------:R-:W-:-:S07]  /*4740*/  IMAD R22, R3, R90, RZ ;  /* 0x0000005a03167224 */ /* 0x000fce00078e02ff */
.L_x_162:
[----:B------:R-:W-:Y:S05]  /*4750*/  BSYNC B1 ;  /* 0x0000000000017941 */ /* 0x000fea0003800000 */
.L_x_161:
[----:B------:R-:W-:Y:S01]  /*4760*/  IMAD R87, R87, R23, R22 ;  /* 0x0000001757577224 */ /* 0x000fe200078e0216 */
[----:B------:R-:W-:Y:S06]  /*4770*/  @P0 BRA `(.L_x_163) ;  /* 0x0000000c00100947 */ /* 0x000fec0003800000 */
[----:B------:R1:W-:Y:S01]  /*4780*/  STG.E.U8 desc[UR38][R6.64+0x79], R87 ;  /* 0x0000795706007986 */ /* 0x0003e2000c101126 */
[----:B------:R-:W-:Y:S05]  /*4790*/  BRA `(.L_x_163) ;  /* 0x0000000c00087947 */ /* 0x000fea0003800000 */
.L_x_34:
[C---:B------:R-:W-:Y:S02]  /*47a0*/  ISETP.GE.AND P1, PT, R101.reuse, 0x1, PT ;  /* 0x000000016500780c */ /* 0x040fe40003f26270 */
[----:B------:R-:W-:Y:S02]  /*47b0*/  ISETP.GE.AND P0, PT, R101, 0x9, PT ;  /* 0x000000096500780c */ /* 0x000fe40003f06270 */
[C---:B------:R-:W-:Y:S02]  /*47c0*/  ISETP.LT.OR P3, PT, R3.reuse, 0x1, !P1 ;  /* 0x000000010300780c */ /* 0x040fe40004f61670 */
[C---:B------:R-:W-:Y:S02]  /*47d0*/  ISETP.LT.OR P4, PT, R3.reuse, 0x2, !P1 ;  /* 0x000000020300780c */ /* 0x040fe40004f81670 */
[----:B------:R-:W-:-:S09]  /*47e0*/  ISETP.LT.OR P2, PT, R3, 0x1, !P0 ;  /* 0x000000010300780c */ /* 0x000fd20004741670 */
[-C--:B------:R-:W-:Y:S02]  /*47f0*/  @!P3 IMAD R9, R24, R23.reuse, RZ ;  /* 0x000000171809b224 */ /* 0x080fe400078e02ff */
[-C--:B------:R-:W-:Y:S02]  /*4800*/  @!P4 IMAD R25, R25, R23.reuse, RZ ;  /* 0x000000171919c224 */ /* 0x080fe400078e02ff */
[----:B------:R-:W-:Y:S01]  /*4810*/  @!P2 IMAD R11, R26, R23, RZ ;  /* 0x000000171a0ba224 */ /* 0x000fe200078e02ff */
[----:B------:R0:W-:Y:S01]  /*4820*/  @!P3 STG.E.U8 desc[UR38][R4.64], R9 ;  /* 0x000000090400b986 */ /* 0x0001e2000c101126 */
[----:B------:R-:W-:-:S03]  /*4830*/  ISETP.LT.OR P3, PT, R3, 0x2, !P0 ;  /* 0x000000020300780c */ /* 0x000fc60004761670 */
[----:B------:R-:W-:Y:S01]  /*4840*/  @!P4 STG.E.U8 desc[UR38][R4.64+0x1], R25 ;  /* 0x000001190400c986 */ /* 0x000fe2000c101126 */
[----:B------:R-:W-:-:S03]  /*4850*/  ISETP.LT.OR P4, PT, R3, 0x9, !P1 ;  /* 0x000000090300780c */ /* 0x000fc60004f81670 */
[----:B------:R1:W-:Y:S01]  /*4860*/  @!P2 STG.E.U8 desc[UR38][R6.64], R11 ;  /* 0x0000000b0600a986 */ /* 0x0003e2000c101126 */
[----:B------:R-:W-:-:S05]  /*4870*/  ISETP.LT.OR P2, PT, R3, 0xa, !P1 ;  /* 0x0000000a0300780c */ /* 0x000fca0004f41670 */
[----:B------:R-:W-:-:S04]  /*4880*/  @!P3 IMAD R27, R27, R23, RZ ;  /* 0x000000171b1bb224 */ /* 0x000fc800078e02ff */
[-C--:B------:R-:W-:Y:S01]  /*4890*/  @!P4 IMAD R13, R28, R23.reuse, RZ ;  /* 0x000000171c0dc224 */ /* 0x080fe200078e02ff */
[----:B------:R-:W-:Y:S01]  /*48a0*/  @!P3 STG.E.U8 desc[UR38][R6.64+0x1], R27 ;  /* 0x0000011b0600b986 */ /* 0x000fe2000c101126 */
[----:B------:R-:W-:Y:S02]  /*48b0*/  ISETP.LT.OR P3, PT, R3, 0x9, !P0 ;  /* 0x000000090300780c */ /* 0x000fe40004761670 */
[----:B------:R-:W-:Y:S01]  /*48c0*/  @!P2 IMAD R29, R29, R23, RZ ;  /* 0x000000171d1da224 */ /* 0x000fe200078e02ff */
[----:B------:R2:W-:Y:S01]  /*48d0*/  @!P4 STG.E.U8 desc[UR38][R4.64+0x8], R13 ;  /* 0x0000080d0400c986 */ /* 0x0005e2000c101126 */
[----:B------:R-:W-:-:S03]  /*48e0*/  ISETP.LT.OR P4, PT, R3, 0xa, !P0 ;  /* 0x0000000a0300780c */ /* 0x000fc60004781670 */
[----:B------:R-:W-:Y:S01]  /*48f0*/  @!P2 STG.E.U8 desc[UR38][R4.64+0x9], R29 ;  /* 0x0000091d0400a986 */ /* 0x000fe2000c101126 */
[----:B------:R-:W-:-:S05]  /*4900*/  ISETP.LT.OR P2, PT, R3, 0x11, !P1 ;  /* 0x000000110300780c */ /* 0x000fca0004f41670 */
[----:B0-----:R-:W-:-:S04]  /*4910*/  @!P3 IMAD R9, R30, R23, RZ ;  /* 0x000000171e09b224 */ /* 0x001fc800078e02ff */
[-C--:B------:R-:W-:Y:S01]  /*4920*/  @!P4 IMAD R31, R31, R23.reuse, RZ ;  /* 0x000000171f1fc224 */ /* 0x080fe200078e02ff */
[----:B------:R0:W-:Y:S01]  /*4930*/  @!P3 STG.E.U8 desc[UR38][R6.64+0x8], R9 ;  /* 0x000008090600b986 */ /* 0x0001e2000c101126 */
[C---:B------:R-:W-:Y:S02]  /*4940*/  ISETP.LT.OR P3, PT, R3.reuse, 0x12, !P1 ;  /* 0x000000120300780c */ /* 0x040fe40004f61670 */
[----:B-1----:R-:W-:Y:S01]  /*4950*/  @!P2 IMAD R11, R32, R23, RZ ;  /* 0x00000017200ba224 */ /* 0x002fe200078e02ff */
[----:B------:R-:W-:Y:S01]  /*4960*/  @!P4 STG.E.U8 desc[UR38][R6.64+0x9], R31 ;  /* 0x0000091f0600c986 */ /* 0x000fe2000c101126 */
[----:B------:R-:W-:-:S03]  /*4970*/  ISETP.LT.OR P4, PT, R3, 0x11, !P0 ;  /* 0x000000110300780c */ /* 0x000fc60004781670 */
[----:B------:R1:W-:Y:S01]  /*4980*/  @!P2 STG.E.U8 desc[UR38][R4.64+0x10], R11 ;  /* 0x0000100b0400a986 */ /* 0x0003e2000c101126 */
[----:B------:R-:W-:-:S05]  /*4990*/  ISETP.LT.OR P2, PT, R3, 0x12, !P0 ;  /* 0x000000120300780c */ /* 0x000fca0004741670 */
[----:B------:R-:W-:-:S04]  /*49a0*/  @!P3 IMAD R33, R33, R23, RZ ;  /* 0x000000172121b224 */ /* 0x000fc800078e02ff */
[-C--:B--2---:R-:W-:Y:S01]  /*49b0*/  @!P4 IMAD R13, R34, R23.reuse, RZ ;  /* 0x00000017220dc224 */ /* 0x084fe200078e02ff */
        /* <DEDUP_REMOVED lines=138> */
[----:B------:R4:W-:Y:S01]  /*5260*/  @!P4 STG.E.U8 desc[UR38][R6.64+0x69], R79 ;  /* 0x0000694f0600c986 */ /* 0x0009e2000c101126 */
[----:B------:R-:W-:-:S03]  /*5270*/  ISETP.LT.OR P4, PT, R3, 0x71, !P0 ;  /* 0x000000710300780c */ /* 0x000fc60004781670 */
[----:B------:R4:W-:Y:S01]  /*5280*/  @!P2 STG.E.U8 desc[UR38][R4.64+0x70], R11 ;  /* 0x0000700b0400a986 */ /* 0x0009e2000c101126 */
[----:B------:R-:W-:-:S05]  /*5290*/  ISETP.LT.OR P2, PT, R3, 0x72, !P0 ;  /* 0x000000720300780c */ /* 0x000fca0004741670 */
[----:B------:R-:W-:-:S04]  /*52a0*/  @!P3 IMAD R81, R81, R23, RZ ;  /* 0x000000175151b224 */ /* 0x000fc800078e02ff */
[-C--:B--2---:R-:W-:Y:S01]  /*52b0*/  @!P4 IMAD R13, R82, R23.reuse, RZ ;  /* 0x00000017520dc224 */ /* 0x084fe200078e02ff */
[----:B------:R4:W-:Y:S01]  /*52c0*/  @!P3 STG.E.U8 desc[UR38][R4.64+0x71], R81 ;  /* 0x000071510400b986 */ /* 0x0009e2000c101126 */
[C---:B------:R-:W-:Y:S02]  /*52d0*/  ISETP.LT.OR P3, PT, R3.reuse, 0x79, !P1 ;  /* 0x000000790300780c */ /* 0x040fe40004f61670 */
[C---:B------:R-:W-:Y:S01]  /*52e0*/  ISETP.LT.OR P1, PT, R3.reuse, 0x7a, !P1 ;  /* 0x0000007a0300780c */ /* 0x040fe20004f21670 */
[----:B------:R4:W-:Y:S01]  /*52f0*/  @!P4 STG.E.U8 desc[UR38][R6.64+0x70], R13 ;  /* 0x0000700d0600c986 */ /* 0x0009e2000c101126 */
[----:B------:R-:W-:Y:S01]  /*5300*/  ISETP.LT.OR P4, PT, R3, 0x79, !P0 ;  /* 0x000000790300780c */ /* 0x000fe20004781670 */
[----:B------:R-:W-:Y:S01]  /*5310*/  @!P2 IMAD R83, R83, R23, RZ ;  /* 0x000000175353a224 */ /* 0x000fe200078e02ff */
[----:B------:R-:W-:-:S04]  /*5320*/  ISETP.LT.OR P0, PT, R3, 0x7a, !P0 ;  /* 0x0000007a0300780c */ /* 0x000fc80004701670 */
[----:B------:R4:W-:Y:S03]  /*5330*/  @!P2 STG.E.U8 desc[UR38][R6.64+0x71], R83 ;  /* 0x000071530600a986 */ /* 0x0009e6000c101126 */
[-C--:B------:R-:W-:Y:S02]  /*5340*/  @!P3 IMAD R3, R84, R23.reuse, RZ ;  /* 0x000000175403b224 */ /* 0x080fe400078e02ff */
[-C--:B------:R-:W-:Y:S02]  /*5350*/  @!P1 IMAD R85, R85, R23.reuse, RZ ;  /* 0x0000001755559224 */ /* 0x080fe400078e02ff */
[-C--:B0-----:R-:W-:Y:S01]  /*5360*/  @!P4 IMAD R9, R86, R23.reuse, RZ ;  /* 0x000000175609c224 */ /* 0x081fe200078e02ff */
[----:B------:R4:W-:Y:S01]  /*5370*/  @!P3 STG.E.U8 desc[UR38][R4.64+0x78], R3 ;  /* 0x000078030400b986 */ /* 0x0009e2000c101126 */
[----:B------:R-:W-:-:S03]  /*5380*/  @!P0 IMAD R87, R87, R23, RZ ;  /* 0x0000001757578224 */ /* 0x000fc600078e02ff */
[----:B------:R4:W-:Y:S04]  /*5390*/  @!P1 STG.E.U8 desc[UR38][R4.64+0x79], R85 ;  /* 0x0000795504009986 */ /* 0x0009e8000c101126 */
[----:B------:R4:W-:Y:S04]  /*53a0*/  @!P4 STG.E.U8 desc[UR38][R6.64+0x78], R9 ;  /* 0x000078090600c986 */ /* 0x0009e8000c101126 */
[----:B------:R4:W-:Y:S02]  /*53b0*/  @!P0 STG.E.U8 desc[UR38][R6.64+0x79], R87 ;  /* 0x0000795706008986 */ /* 0x0009e4000c101126 */
.L_x_163:
[----:B------:R-:W-:Y:S05]  /*53c0*/  BSYNC B0 ;  /* 0x0000000000007941 */ /* 0x000fea0003800000 */
.L_x_33:
[----:B------:R-:W-:Y:S01]  /*53d0*/  IADD3 R16, P0, R16, UR36, RZ ;  /* 0x0000002410107c10 */ /* 0x000fe2000ff1e0ff */
[----:B------:R-:W-:Y:S01]  /*53e0*/  ULDC.64 UR4, c[0x0][0x650] ;  /* 0x0001940000047ab9 */ /* 0x000fe20000000a00 */
[----:B----4-:R-:W-:Y:S01]  /*53f0*/  PRMT R3, RZ, 0x7610, R3 ;  /* 0x00007610ff037816 */ /* 0x010fe20000000003 */
[----:B------:R-:W-:Y:S01]  /*5400*/  IMAD.MOV.U32 R98, RZ, RZ, -0x1 ;  /* 0xffffffffff627424 */ /* 0x000fe200078e00ff */
[----:B------:R-:W-:Y:S01]  /*5410*/  IADD3.X R17, R17, UR42, RZ, P0, !PT ;  /* 0x0000002a11117c10 */ /* 0x000fe200087fe4ff */
[----:B------:R-:W-:Y:S01]  /*5420*/  IMAD.MOV.U32 R22, RZ, RZ, -0x1 ;  /* 0xffffffffff167424 */ /* 0x000fe200078e00ff */
[----:B------:R-:W-:-:S04]  /*5430*/  ISETP.GE.U32.AND P0, PT, R16, UR4, PT ;  /* 0x0000000410007c0c */ /* 0x000fc8000bf06070 */
[----:B------:R-:W-:-:S13]  /*5440*/  ISETP.GE.U32.AND.EX P0, PT, R17, UR5, PT, P0 ;  /* 0x0000000511007c0c */ /* 0x000fda000bf06100 */
[----:B------:R-:W-:Y:S05]  /*5450*/  @P0 BRA `(.L_x_164) ;  /* 0x0000000400500947 */ /* 0x000fea0003800000 */
[----:B------:R-:W2:Y:S01]  /*5460*/  LDC.64 R10, c[0x0][0x628] ;  /* 0x00018a00ff0a7b82 */ /* 0x000ea20000000a00 */
[----:B------:R-:W4:Y:S01]  /*5470*/  S2R R20, SR_CTAID.X ;  /* 0x0000000000147919 */ /* 0x000f220000002500 */
[----:B------:R-:W-:Y:S02]  /*5480*/  IMAD.MOV.U32 R8, RZ, RZ, R16 ;  /* 0x000000ffff087224 */ /* 0x000fe400078e0010 */
[----:B------:R-:W-:Y:S01]  /*5490*/  IMAD.MOV.U32 R9, RZ, RZ, R17 ;  /* 0x000000ffff097224 */ /* 0x000fe200078e0011 */
[----:B------:R-:W0:Y:S03]  /*54a0*/  S2R R21, SR_CTAID.Y ;  /* 0x0000000000157919 */ /* 0x000e260000002600 */
[----:B------:R-:W0:Y:S08]  /*54b0*/  LDC R0, c[0x0][0x630] ;  /* 0x00018c00ff007b82 */ /* 0x000e300000000800 */
[----:B------:R-:W0:Y:S01]  /*54c0*/  LDC.64 R14, c[0x0][0x620] ;  /* 0x00018800ff0e7b82 */ /* 0x000e220000000a00 */
[----:B--2---:R-:W-:-:S04]  /*54d0*/  ISETP.NE.U32.AND P0, PT, R10, RZ, PT ;  /* 0x000000ff0a00720c */ /* 0x004fc80003f05070 */
[----:B------:R-:W-:-:S13]  /*54e0*/  ISETP.NE.AND.EX P0, PT, R11, RZ, PT, P0 ;  /* 0x000000ff0b00720c */ /* 0x000fda0003f05300 */
[----:B0---4-:R-:W-:Y:S05]  /*54f0*/  @!P0 BRA `(.L_x_165) ;  /* 0x0000000000288947 */ /* 0x011fea0003800000 */
[----:B------:R-:W0:Y:S02]  /*5500*/  LDC R3, c[0x0][0x634] ;  /* 0x00018d00ff037b82 */ /* 0x000e240000000800 */
[----:B0-----:R-:W-:-:S05]  /*5510*/  IADD3 R3, P0, R16, R3, RZ ;  /* 0x0000000310037210 */ /* 0x001fca0007f1e0ff */
[----:B------:R-:W-:-:S04]  /*5520*/  IMAD.X R13, RZ, RZ, R17, P0 ;  /* 0x000000ffff0d7224 */ /* 0x000fc800000e0611 */
[----:B------:R-:W-:-:S04]  /*5530*/  IMAD.WIDE.U32 R4, R13, R10, RZ ;  /* 0x0000000a0d047225 */ /* 0x000fc800078e00ff */
[----:B-1-3--:R-:W-:-:S04]  /*5540*/  IMAD.WIDE.U32 R6, P0, R3, R11, R4 ;  /* 0x0000000b03067225 */ /* 0x00afc80007800004 */
[----:B------:R-:W-:-:S04]  /*5550*/  IMAD.WIDE.U32 R4, R3, R10, RZ ;  /* 0x0000000a03047225 */ /* 0x000fc800078e00ff */
[----:B------:R-:W-:Y:S01]  /*5560*/  IMAD.X R9, RZ, RZ, RZ, P0 ;  /* 0x000000ffff097224 */ /* 0x000fe200000e06ff */
[----:B------:R-:W-:Y:S01]  /*5570*/  IADD3 RZ, P0, R5, R6, RZ ;  /* 0x0000000605ff7210 */ /* 0x000fe20007f1e0ff */
[----:B------:R-:W-:-:S04]  /*5580*/  IMAD.MOV.U32 R8, RZ, RZ, R7 ;  /* 0x000000ffff087224 */ /* 0x000fc800078e0007 */
[----:B------:R-:W-:-:S08]  /*5590*/  IMAD.WIDE.U32.X R8, R13, R11, R8, P0 ;  /* 0x0000000b0d087225 */ /* 0x000fd000000e0408 */
.L_x_165:
[----:B------:R-:W0:Y:S01]  /*55a0*/  LDC.64 R28, c[0x0][0x640] ;  /* 0x00019000ff1c7b82 */ /* 0x000e220000000a00 */
[-CC-:B------:R-:W-:Y:S01]  /*55b0*/  SHF.R.U64 R22, R8, R0.reuse, R9.reuse ;  /* 0x0000000008167219 */ /* 0x180fe20000001209 */
[----:B------:R-:W-:Y:S01]  /*55c0*/  ULDC UR4, c[0x0][0x150] ;  /* 0x0000540000047ab9 */ /* 0x000fe20000000800 */
[----:B------:R-:W-:Y:S02]  /*55d0*/  SHF.R.U32.HI R0, RZ, R0, R9 ;  /* 0x00000000ff007219 */ /* 0x000fe40000011609 */
[----:B------:R-:W-:Y:S02]  /*55e0*/  IADD3 R3, P0, RZ, -R22, RZ ;  /* 0x80000016ff037210 */ /* 0x000fe40007f1e0ff */
[----:B-1-3--:R-:W-:Y:S01]  /*55f0*/  I2FP.F32.U32 R7, R20 ;  /* 0x0000001400077245 */ /* 0x00afe20000201000 */
[----:B------:R-:W1:Y:S02]  /*5600*/  LDC R6, c[0x0][0x618] ;  /* 0x00018600ff067b82 */ /* 0x000e640000000800 */
[----:B------:R-:W-:-:S02]  /*5610*/  IMAD.X R5, RZ, RZ, ~R0, P0 ;  /* 0x000000ffff057224 */ /* 0x000fc400000e0e00 */
[----:B------:R-:W-:Y:S01]  /*5620*/  FMUL R7, R7, UR4 ;  /* 0x0000000407077c20 */ /* 0x000fe20008400000 */
[----:B------:R-:W-:Y:S01]  /*5630*/  ULDC UR4, c[0x0][0x154] ;  /* 0x0000550000047ab9 */ /* 0x000fe20000000800 */
[-C--:B------:R-:W-:Y:S02]  /*5640*/  IMAD R0, R5, R14.reuse, RZ ;  /* 0x0000000e05007224 */ /* 0x080fe400078e02ff */
[----:B------:R-:W2:Y:S01]  /*5650*/  LDC R8, c[0x0][0x608] ;  /* 0x00018200ff087b82 */ /* 0x000ea20000000800 */
[C---:B------:R-:W-:Y:S01]  /*5660*/  IMAD.WIDE.U32 R4, R3.reuse, R14, R16 ;  /* 0x0000000e03047225 */ /* 0x040fe200078e0010 */
[----:B------:R-:W3:Y:S03]  /*5670*/  F2I.U32.TRUNC.NTZ R7, R7 ;  /* 0x0000000700077305 */ /* 0x000ee6000020f000 */
[----:B------:R-:W-:Y:S01]  /*5680*/  IMAD R3, R3, R15, R0 ;  /* 0x0000000f03037224 */ /* 0x000fe200078e0200 */
[----:B------:R-:W-:-:S02]  /*5690*/  I2FP.F32.U32 R0, R21 ;  /* 0x0000001500007245 */ /* 0x000fc40000201000 */
[----:B------:R-:W4:Y:S01]  /*56a0*/  LDC R26, c[0x0][0x658] ;  /* 0x00019600ff1a7b82 */ /* 0x000f220000000800 */
[----:B------:R-:W-:Y:S01]  /*56b0*/  IMAD.IADD R3, R5, 0x1, R3 ;  /* 0x0000000105037824 */ /* 0x000fe200078e0203 */
[----:B0-----:R-:W-:Y:S01]  /*56c0*/  ISETP.NE.U32.AND P0, PT, R28, RZ, PT ;  /* 0x000000ff1c00720c */ /* 0x001fe20003f05070 */
[----:B------:R-:W-:-:S03]  /*56d0*/  FMUL R0, R0, UR4 ;  /* 0x0000000400007c20 */ /* 0x000fc60008400000 */
[----:B------:R-:W-:Y:S01]  /*56e0*/  ISETP.NE.AND.EX P0, PT, R29, RZ, PT, P0 ;  /* 0x000000ff1d00720c */ /* 0x000fe20003f05300 */
[----:B------:R0:W0:Y:S01]  /*56f0*/  F2I.U32.TRUNC.NTZ R14, R0 ;  /* 0x00000000000e7305 */ /* 0x000022000020f000 */
[----:B------:R-:W0:Y:S01]  /*5700*/  LDC R9, c[0x0][0x144] ;  /* 0x00005100ff097b82 */ /* 0x000e220000000800 */
[-C--:B-1----:R-:W-:Y:S01]  /*5710*/  SHF.R.U64 R10, R4, R6.reuse, R3 ;  /* 0x00000006040a7219 */ /* 0x082fe20000001203 */
[----:B---3--:R-:W-:Y:S01]  /*5720*/  IMAD.MOV R7, RZ, RZ, -R7 ;  /* 0x000000ffff077224 */ /* 0x008fe200078e0a07 */
[----:B------:R-:W-:-:S05]  /*5730*/  SHF.R.U32.HI R3, RZ, R6, R3 ;  /* 0x00000006ff037219 */ /* 0x000fca0000011603 */
[----:B------:R-:W1:Y:S01]  /*5740*/  LDC R24, c[0x0][0x148] ;  /* 0x00005200ff187b82 */ /* 0x000e620000000800 */
[-CC-:B--2---:R-:W-:Y:S02]  /*5750*/  SHF.R.U64 R12, R10, R8.reuse, R3.reuse ;  /* 0x000000080a0c7219 */ /* 0x184fe40000001203 */
[----:B------:R-:W-:-:S05]  /*5760*/  SHF.R.U32.HI R3, RZ, R8, R3 ;  /* 0x00000008ff037219 */ /* 0x000fca0000011603 */
[----:B------:R-:W2:Y:S01]  /*5770*/  LDC R15, c[0x0][0x600] ;  /* 0x00018000ff0f7b82 */ /* 0x000ea20000000800 */
[-CC-:B----4-:R-:W-:Y:S02]  /*5780*/  SHF.R.U64 R13, R12, R26.reuse, R3.reuse ;  /* 0x0000001a0c0d7219 */ /* 0x190fe40000001203 */
[----:B------:R-:W-:-:S03]  /*5790*/  SHF.R.U32.HI R5, RZ, R26, R3 ;  /* 0x0000001aff057219 */ /* 0x000fc60000011603 */
[----:B------:R-:W-:Y:S02]  /*57a0*/  IMAD.MOV.U32 R4, RZ, RZ, R13 ;  /* 0x000000ffff047224 */ /* 0x000fe400078e000d */
[----:B------:R-:W3:Y:S01]  /*57b0*/  LDC R27, c[0x0][0x648] ;  /* 0x00019200ff1b7b82 */ /* 0x000ee20000000800 */
[----:B0-----:R-:W-:-:S07]  /*57c0*/  IMAD R25, R9, R7, R20 ;  /* 0x0000000709197224 */ /* 0x001fce00078e0214 */
[----:B------:R-:W0:Y:S08]  /*57d0*/  LDC R30, c[0x0][0x638] ;  /* 0x00018e00ff1e7b82 */ /* 0x000e300000000800 */
[----:B------:R-:W4:Y:S01]  /*57e0*/  LDC R31, c[0x0][0x610] ;  /* 0x00018400ff1f7b82 */ /* 0x000f220000000800 */
[----:B-1----:R-:W-:Y:S05]  /*57f0*/  @!P0 BRA `(.L_x_166) ;  /* 0x0000000000288947 */ /* 0x002fea0003800000 */
[----:B------:R-:W1:Y:S02]  /*5800*/  LDC R0, c[0x0][0x64c] ;  /* 0x00019300ff007b82 */ /* 0x000e640000000800 */
[----:B-1----:R-:W-:-:S05]  /*5810*/  IADD3 R3, P0, R13, R0, RZ ;  /* 0x000000000d037210 */ /* 0x002fca0007f1e0ff */
        /* <DEDUP_REMOVED lines=8> */
.L_x_166:
[----:B------:R-:W-:Y:S01]  /*58a0*/  ISETP.NE.AND P0, PT, R2, 0x1, PT ;  /* 0x000000010200780c */ /* 0x000fe20003f05270 */
[----:B------:R-:W-:Y:S01]  /*58b0*/  IMAD.MOV R14, RZ, RZ, -R14 ;  /* 0x000000ffff0e7224 */ /* 0x000fe200078e0a0e */
[----:B---3--:R-:W-:Y:S01]  /*58c0*/  SHF.R.U64 R0, R4, R27, R5 ;  /* 0x0000001b04007219 */ /* 0x008fe20000001205 */
[----:B--2---:R-:W-:Y:S01]  /*58d0*/  VIADD R5, R15, 0xffffffff ;  /* 0xffffffff0f057836 */ /* 0x004fe20000000000 */
[----:B------:R-:W-:-:S03]  /*58e0*/  LOP3.LUT R3, R12, R95, RZ, 0xc0, !PT ;  /* 0x0000005f0c037212 */ /* 0x000fc600078ec0ff */
[----:B------:R-:W-:Y:S01]  /*58f0*/  IMAD.MOV R4, RZ, RZ, -R0 ;  /* 0x000000ffff047224 */ /* 0x000fe200078e0a00 */
[----:B------:R-:W-:Y:S01]  /*5900*/  LOP3.LUT R10, R10, R5, RZ, 0xc0, !PT ;  /* 0x000000050a0a7212 */ /* 0x000fe200078ec0ff */
[----:B------:R-:W-:Y:S02]  /*5910*/  IMAD R0, R92, R0, R3 ;  /* 0x000000005c007224 */ /* 0x000fe400078e0203 */
[----:B0-----:R-:W-:Y:S02]  /*5920*/  IMAD R3, R4, R30, R13 ;  /* 0x0000001e04037224 */ /* 0x001fe400078e020d */
[----:B------:R-:W-:Y:S02]  /*5930*/  @P0 IMAD R25, R24, R14, R21 ;  /* 0x0000000e18190224 */ /* 0x000fe400078e0215 */
[----:B------:R-:W-:Y:S02]  /*5940*/  IMAD R5, R3, R15, R10 ;  /* 0x0000000f03057224 */ /* 0x000fe400078e020a */
[----:B----4-:R-:W-:-:S02]  /*5950*/  IMAD R0, R0, R31, R25 ;  /* 0x0000001f00007224 */ /* 0x010fc400078e0219 */
[----:B------:R-:W-:-:S03]  /*5960*/  IMAD.MOV.U32 R4, RZ, RZ, 0x1 ;  /* 0x00000001ff047424 */ /* 0x000fc600078e00ff */
[----:B------:R-:W-:Y:S02]  /*5970*/  SEL R98, R5, R0, !P0 ;  /* 0x0000000005627207 */ /* 0x000fe40004000000 */
[----:B------:R-:W-:Y:S02]  /*5980*/  PRMT R3, R4, 0x7610, R3 ;  /* 0x0000761004037816 */ /* 0x000fe40000000003 */
[----:B------:R-:W-:-:S07]  /*5990*/  SEL R0, R0, R5, !P0 ;  /* 0x0000000500007207 */ /* 0x000fce0004000000 */
.L_x_164:
[----:B------:R-:W-:Y:S01]  /*59a0*/  LOP3.LUT P0, RZ, R3, 0xff, RZ, 0xc0, !PT ;  /* 0x000000ff03ff7812 */ /* 0x000fe2000780c0ff */
[----:B------:R-:W-:-:S12]  /*59b0*/  IMAD.MOV.U32 R99, RZ, RZ, R0 ;  /* 0x000000ffff637224 */ /* 0x000fd800078e0000 */
[----:B------:R-:W-:Y:S05]  /*59c0*/  @P0 BRA `(.L_x_167) ;  /* 0xffffffbc00480947 */ /* 0x000fea000383ffff */
[----:B------:R-:W-:Y:S05]  /*59d0*/  EXIT ;  /* 0x000000000000794d */ /* 0x000fea0003800000 */
.L_x_8:
        /* <DEDUP_REMOVED lines=26> */
.L_x_169:
[----:B------:R-:W0:Y:S01]  /*5b80*/  LDC.64 R28, c[0x0][0x640] ;  /* 0x00019000ff1c7b82 */ /* 0x000e220000000a00 */
[-CC-:B------:R-:W-:Y:S01]  /*5b90*/  SHF.R.U64 R22, R14, R6.reuse, R15.reuse ;  /* 0x000000060e167219 */ /* 0x180fe2000000120f */
[----:B------:R-:W-:Y:S01]  /*5ba0*/  IMAD.MOV.U32 R30, RZ, RZ, 0x1 ;  /* 0x00000001ff1e7424 */ /* 0x000fe200078e00ff */
[----:B------:R-:W-:Y:S02]  /*5bb0*/  SHF.R.U32.HI R6, RZ, R6, R15 ;  /* 0x00000006ff067219 */ /* 0x000fe4000001160f */
[----:B------:R-:W-:-:S03]  /*5bc0*/  IADD3 R13, P0, RZ, -R22, RZ ;  /* 0x80000016ff0d7210 */ /* 0x000fc60007f1e0ff */
[----:B------:R-:W1:Y:S02]  /*5bd0*/  LDC R12, c[0x0][0x618] ;  /* 0x00018600ff0c7b82 */ /* 0x000e640000000800 */
[----:B------:R-:W-:-:S04]  /*5be0*/  IMAD.X R11, RZ, RZ, ~R6, P0 ;  /* 0x000000ffff0b7224 */ /* 0x000fc800000e0e06 */
[-C--:B------:R-:W-:Y:S02]  /*5bf0*/  IMAD R6, R11, R24.reuse, RZ ;  /* 0x000000180b067224 */ /* 0x080fe400078e02ff */
[----:B------:R-:W2:Y:S01]  /*5c00*/  LDC R14, c[0x0][0x608] ;  /* 0x00018200ff0e7b82 */ /* 0x000ea20000000800 */
[----:B------:R-:W-:-:S04]  /*5c10*/  IMAD.WIDE.U32 R10, R13, R24, R16 ;  /* 0x000000180d0a7225 */ /* 0x000fc800078e0010 */
[----:B------:R-:W-:-:S03]  /*5c20*/  IMAD R13, R13, R25, R6 ;  /* 0x000000190d0d7224 */ /* 0x000fc600078e0206 */
[----:B------:R-:W3:Y:S01]  /*5c30*/  LDC R27, c[0x0][0x658] ;  /* 0x00019600ff1b7b82 */ /* 0x000ee20000000800 */
[----:B------:R-:W-:Y:S01]  /*5c40*/  IMAD.IADD R11, R11, 0x1, R13 ;  /* 0x000000010b0b7824 */ /* 0x000fe200078e020d */
[----:B0-----:R-:W-:-:S04]  /*5c50*/  ISETP.NE.U32.AND P0, PT, R28, RZ, PT ;  /* 0x000000ff1c00720c */ /* 0x001fc80003f05070 */
[----:B------:R-:W-:Y:S02]  /*5c60*/  ISETP.NE.AND.EX P0, PT, R29, RZ, PT, P0 ;  /* 0x000000ff1d00720c */ /* 0x000fe40003f05300 */
[----:B------:R-:W0:Y:S01]  /*5c70*/  LDC R20, c[0x0][0x600] ;  /* 0x00018000ff147b82 */ /* 0x000e220000000800 */
[-CC-:B-1----:R-:W-:Y:S01]  /*5c80*/  SHF.R.U64 R8, R10, R12.reuse, R11.reuse ;  /* 0x0000000c0a087219 */ /* 0x182fe2000000120b */
[----:B------:R-:W-:Y:S01]  /*5c90*/  IMAD.MOV.U32 R10, RZ, RZ, -0x1 ;  /* 0xffffffffff0a7424 */ /* 0x000fe200078e00ff */
[----:B------:R-:W-:-:S05]  /*5ca0*/  SHF.R.U32.HI R11, RZ, R12, R11 ;  /* 0x0000000cff0b7219 */ /* 0x000fca000001160b */
[----:B------:R-:W1:Y:S01]  /*5cb0*/  LDC R24, c[0x0][0x648] ;  /* 0x00019200ff187b82 */ /* 0x000e620000000800 */
[-CC-:B--2---:R-:W-:Y:S02]  /*5cc0*/  SHF.R.U64 R21, R8, R14.reuse, R11.reuse ;  /* 0x0000000e08157219 */ /* 0x184fe4000000120b */
[----:B------:R-:W-:-:S05]  /*5cd0*/  SHF.R.U32.HI R6, RZ, R14, R11 ;  /* 0x0000000eff067219 */ /* 0x000fca000001160b */
[----:B------:R-:W2:Y:S01]  /*5ce0*/  LDC R26, c[0x0][0x638] ;  /* 0x00018e00ff1a7b82 */ /* 0x000ea20000000800 */
[-C--:B---3--:R-:W-:Y:S02]  /*5cf0*/  SHF.L.U32 R10, R10, R27.reuse, RZ ;  /* 0x0000001b0a0a7219 */ /* 0x088fe400000006ff */
[-CC-:B------:R-:W-:Y:S02]  /*5d00*/  SHF.R.U64 R25, R21, R27.reuse, R6.reuse ;  /* 0x0000001b15197219 */ /* 0x180fe40000001206 */
[----:B------:R-:W-:Y:S02]  /*5d10*/  LOP3.LUT R32, RZ, R10, RZ, 0x33, !PT ;  /* 0x0000000aff207212 */ /* 0x000fe400078e33ff */
[----:B------:R-:W-:Y:S01]  /*5d20*/  SHF.R.U32.HI R11, RZ, R27, R6 ;  /* 0x0000001bff0b7219 */ /* 0x000fe20000011606 */
[----:B------:R-:W3:Y:S01]  /*5d30*/  LDC R31, c[0x0][0x610] ;  /* 0x00018400ff1f7b82 */ /* 0x000ee20000000800 */
[----:B------:R-:W-:Y:S01]  /*5d40*/  IMAD.MOV.U32 R10, RZ, RZ, R25 ;  /* 0x000000ffff0a7224 */ /* 0x000fe200078e0019 */
[----:B------:R-:W-:Y:S06]  /*5d50*/  @!P0 BRA `(.L_x_170) ;  /* 0x0000000000288947 */ /* 0x000fec0003800000 */
        /* <DEDUP_REMOVED lines=10> */
.L_x_170:
[----:B------:R-:W-:Y:S02]  /*5e00*/  ISETP.NE.AND P0, PT, R2, 0x1, PT ;  /* 0x000000010200780c */ /* 0x000fe40003f05270 */
[----:B-1----:R-:W-:Y:S01]  /*5e10*/  SHF.R.U64 R6, R10, R24, R11 ;  /* 0x000000180a067219 */ /* 0x002fe2000000120b */
[----:B0-----:R-:W-:Y:S01]  /*5e20*/  VIADD R11, R20, 0xffffffff ;  /* 0xffffffff140b7836 */ /* 0x001fe20000000000 */
[----:B------:R-:W-:Y:S02]  /*5e30*/  SHF.L.U32 R30, R30, R27, RZ ;  /* 0x0000001b1e1e7219 */ /* 0x000fe400000006ff */
[----:B------:R-:W-:Y:S01]  /*5e40*/  LOP3.LUT R5, R21, R32, RZ, 0xc0, !PT ;  /* 0x0000002015057212 */ /* 0x000fe200078ec0ff */
[----:B------:R-:W-:-:S04]  /*5e50*/  IMAD.MOV R10, RZ, RZ, -R6 ;  /* 0x000000ffff0a7224 */ /* 0x000fc800078e0a06 */
[----:B------:R-:W-:Y:S01]  /*5e60*/  IMAD R6, R30, R6, R5 ;  /* 0x000000061e067224 */ /* 0x000fe200078e0205 */
[----:B------:R-:W-:Y:S01]  /*5e70*/  LOP3.LUT R5, R8, R11, RZ, 0xc0, !PT ;  /* 0x0000000b08057212 */ /* 0x000fe200078ec0ff */
[----:B------:R-:W-:Y:S02]  /*5e80*/  @P0 IMAD R7, R9, R23, R4 ;  /* 0x0000001709070224 */ /* 0x000fe400078e0204 */
[----:B--2---:R-:W-:Y:S02]  /*5e90*/  IMAD R4, R10, R26, R25 ;  /* 0x0000001a0a047224 */ /* 0x004fe400078e0219 */
[----:B---3--:R-:W-:Y:S02]  /*5ea0*/  IMAD R7, R6, R31, R7 ;  /* 0x0000001f06077224 */ /* 0x008fe400078e0207 */
[----:B------:R-:W-:Y:S02]  /*5eb0*/  IMAD R4, R4, R20, R5 ;  /* 0x0000001404047224 */ /* 0x000fe400078e0205 */
[----:B------:R-:W-:-:S02]  /*5ec0*/  IMAD.MOV.U32 R8, RZ, RZ, 0x1 ;  /* 0x00000001ff087424 */ /* 0x000fc400078e00ff */
[----:B------:R-:W-:Y:S01]  /*5ed0*/  IMAD.MOV.U32 R6, RZ, RZ, R22 ;  /* 0x000000ffff067224 */ /* 0x000fe200078e0016 */
[----:B------:R-:W-:Y:S02]  /*5ee0*/  SEL R20, R4, R7, !P0 ;  /* 0x0000000704147207 */ /* 0x000fe40004000000 */
[----:B------:R-:W-:-:S07]  /*5ef0*/  SEL R21, R7, R4, !P0 ;  /* 0x0000000407157207 */ /* 0x000fce0004000000 */
.L_x_168:
[----:B------:R-:W-:-:S08]  /*5f00*/  NOP ;  /* 0x0000000000007918 */ /* 0x000fd00000000000 */
[----:B------:R-:W0:-:S00]  /*5f10*/  USETMAXREG.DEALLOC.CTAPOOL 0x28 ;  /* 0x00000028000079c8 */ /* 0x000e0000080e0500 */
[----:B0-----:R-:W-:-:S13]  /*5f20*/  ISETP.NE.AND P0, PT, R3, RZ, PT ;  /* 0x000000ff0300720c */ /* 0x001fda0003f05270 */
[----:B------:R-:W-:Y:S05]  /*5f30*/  @P0 EXIT ;  /* 0x000000000000094d */ /* 0x000fea0003800000 */
[----:B------:R-:W-:Y:S01]  /*5f40*/  LOP3.LUT P0, RZ, R8, 0xff, RZ, 0xc0, !PT ;  /* 0x000000ff08ff7812 */ /* 0x000fe2000780c0ff */
[----:B------:R-:W-:Y:S02]  /*5f50*/  IMAD.MOV.U32 R3, RZ, RZ, 0x1 ;  /* 0x00000001ff037424 */ /* 0x000fe400078e00ff */
[----:B------:R-:W-:-:S10]  /*5f60*/  IMAD.MOV.U32 R8, RZ, RZ, RZ ;  /* 0x000000ffff087224 */ /* 0x000fd400078e00ff */
[----:B------:R-:W-:Y:S05]  /*5f70*/  @!P0 BRA `(.L_x_171) ;  /* 0x0000000c00288947 */ /* 0x000fea0003800000 */
[----:B------:R-:W0:Y:S01]  /*5f80*/  LDC R3, c[0x0][0x28c] ;  /* 0x0000a300ff037b82 */ /* 0x000e220000000800 */
[----:B------:R-:W-:Y:S01]  /*5f90*/  ULDC UR5, c[0x0][0x658] ;  /* 0x0001960000057ab9 */ /* 0x000fe20000000800 */
[----:B------:R-:W-:Y:S01]  /*5fa0*/  UMOV UR6, 0xffffffff ;  /* 0xffffffff00067882 */ /* 0x000fe20000000000 */
[----:B------:R-:W-:Y:S01]  /*5fb0*/  BSSY B0, `(.L_x_171) ;  /* 0x00000c6000007945 */ /* 0x000fe20003800000 */
[----:B------:R-:W-:Y:S01]  /*5fc0*/  USHF.L.U32 UR6, UR6, UR5, URZ ;  /* 0x0000000506067299 */ /* 0x000fe2000800063f */
[----:B------:R-:W-:Y:S01]  /*5fd0*/  IMAD.MOV.U32 R12, RZ, RZ, 0x1 ;  /* 0x00000001ff0c7424 */ /* 0x000fe200078e00ff */
[----:B------:R-:W-:Y:S01]  /*5fe0*/  LOP3.LUT R9, R18, 0x2, RZ, 0xfc, !PT ;  /* 0x0000000212097812 */ /* 0x000fe200078efcff */
[----:B------:R-:W-:Y:S01]  /*5ff0*/  IMAD.MOV.U32 R8, RZ, RZ, RZ ;  /* 0x000000ffff087224 */ /* 0x000fe200078e00ff */
[----:B------:R-:W1:Y:S01]  /*6000*/  S2UR UR8, SR_CgaCtaId ;  /* 0x00000000000879c3 */ /* 0x000e620000008800 */
[----:B------:R-:W-:Y:S01]  /*6010*/  ULDC UR4, c[0x0][0x600] ;  /* 0x0001800000047ab9 */ /* 0x000fe20000000800 */
[----:B------:R-:W-:Y:S01]  /*6020*/  UMOV UR7, 0x1 ;  /* 0x0000000100077882 */ /* 0x000fe20000000000 */
[----:B------:R-:W-:-:S02]  /*6030*/  UIADD3 UR14, UR4, -0x1, URZ ;  /* 0xffffffff040e7890 */ /* 0x000fc4000fffe03f */
[----:B------:R-:W-:Y:S02]  /*6040*/  USHF.L.U32 UR16, UR7, UR5, URZ ;  /* 0x0000000507107299 */ /* 0x000fe4000800063f */
[----:B------:R-:W-:Y:S01]  /*6050*/  ULOP3.LUT UR15, URZ, UR6, URZ, 0x33, !UPT ;  /* 0x000000063f0f7292 */ /* 0x000fe2000f8e333f */
[----:B------:R-:W-:Y:S01]  /*6060*/  ULDC.64 UR20, c[0x0][0x198] ;  /* 0x0000660000147ab9 */ /* 0x000fe20000000a00 */
[----:B0-----:R-:W-:-:S05]  /*6070*/  VIADD R3, R3, 0x1f ;  /* 0x0000001f03037836 */ /* 0x001fca0000000000 */
[----:B------:R-:W-:Y:S01]  /*6080*/  SHF.R.S32.HI R4, RZ, 0x1f, R3 ;  /* 0x0000001fff047819 */ /* 0x000fe20000011403 */
[----:B-1----:R-:W-:-:S03]  /*6090*/  IMAD.U32 R10, RZ, RZ, UR8 ;  /* 0x00000008ff0a7e24 */ /* 0x002fc6000f8e00ff */
[----:B------:R-:W-:Y:S01]  /*60a0*/  LEA.HI R4, R4, R3, RZ, 0x5 ;  /* 0x0000000304047211 */ /* 0x000fe200078f28ff */
[----:B------:R-:W-:-:S03]  /*60b0*/  IMAD.MOV.U32 R3, RZ, RZ, 0x1 ;  /* 0x00000001ff037424 */ /* 0x000fc600078e00ff */
[----:B------:R-:W-:Y:S02]  /*60c0*/  SHF.R.S32.HI R11, RZ, 0x5, R4 ;  /* 0x00000005ff0b7819 */ /* 0x000fe40000011404 */
[----:B------:R-:W-:-:S03]  /*60d0*/  LEA R13, R10, 0x280, 0xa ;  /* 0x000002800a0d7811 */ /* 0x000fc600078e50ff */
[----:B------:R-:W-:-:S07]  /*60e0*/  VIADD R19, R11, 0x1 ;  /* 0x000000010b137836 */ /* 0x000fce0000000000 */
.L_x_182:
[----:B------:R-:W-:-:S03]  /*60f0*/  UMOV UR4, 0xffffffff ;  /* 0xffffffff00047882 */ /* 0x000fc60000000000 */
[----:B------:R-:W-:Y:S05]  /*6100*/  BRA.DIV UR4, `(.L_x_172) ;  /* 0x0000001e040c7947 */ /* 0x000fea000b800000 */
[----:B------:R-:W-:-:S13]  /*6110*/  ELECT P6, URZ, PT ;  /* 0x00000000003f782f */ /* 0x000fda00038c0000 */
.L_x_217:
[----:B------:R-:W0:Y:S01]  /*6120*/  LDC R4, c[0x0][0x28c] ;  /* 0x0000a300ff047b82 */ /* 0x000e220000000800 */
[----:B------:R-:W-:Y:S01]  /*6130*/  BSSY B1, `(.L_x_173) ;  /* 0x000003a000017945 */ /* 0x000fe20003800000 */
[----:B0-----:R-:W-:-:S13]  /*6140*/  ISETP.LT.OR P6, PT, R4, 0x1, !P6 ;  /* 0x000000010400780c */ /* 0x001fda00077c1670 */
[----:B------:R-:W-:Y:S05]  /*6150*/  @P6 BRA `(.L_x_174) ;  /* 0x0000000000dc6947 */ /* 0x000fea0003800000 */
[----:B------:R-:W-:Y:S02]  /*6160*/  IMAD R21, R21, 0x4, R10 ;  /* 0x0000000415157824 */ /* 0x000fe400078e020a */
[----:B------:R-:W-:Y:S02]  /*6170*/  IMAD.SHL.U32 R22, R20, 0x80, RZ ;  /* 0x0000008014167824 */ /* 0x000fe400078e00ff */
[----:B------:R-:W-:Y:S02]  /*6180*/  IMAD.MOV.U32 R24, RZ, RZ, RZ ;  /* 0x000000ffff187224 */ /* 0x000fe400078e00ff */
[----:B------:R-:W-:Y:S02]  /*6190*/  IMAD.MOV.U32 R4, RZ, RZ, R19 ;  /* 0x000000ffff047224 */ /* 0x000fe400078e0013 */
[----:B------:R-:W-:Y:S02]  /*61a0*/  IMAD.MOV.U32 R5, RZ, RZ, R3 ;  /* 0x000000ffff057224 */ /* 0x000fe400078e0003 */
[----:B------:R-:W-:-:S02]  /*61b0*/  IMAD.MOV.U32 R14, RZ, RZ, R8 ;  /* 0x000000ffff0e7224 */ /* 0x000fc400078e0008 */
[----:B------:R-:W-:-:S07]  /*61c0*/  IMAD.SHL.U32 R21, R21, 0x20, RZ ;  /* 0x0000002015157824 */ /* 0x000fce00078e00ff */
.L_x_177:
[----:B------:R-:W0:Y:S01]  /*61d0*/  S2UR UR4, SR_CgaCtaId ;  /* 0x00000000000479c3 */ /* 0x000e220000008800 */
[----:B------:R-:W-:Y:S02]  /*61e0*/  MOV R7, 0x400 ;  /* 0x0000040000077802 */ /* 0x000fe40000000f00 */
[----:B------:R-:W-:-:S13]  /*61f0*/  ISETP.NE.AND P1, PT, R0, RZ, PT ;  /* 0x000000ff0000720c */ /* 0x000fda0003f25270 */
[----:B------:R-:W1:Y:S01]  /*6200*/  @!P1 LDC R15, c[0x0][0x500] ;  /* 0x00014000ff0f9b82 */ /* 0x000e620000000800 */
[----:B0-----:R-:W-:-:S05]  /*6210*/  IMAD.U32 R10, RZ, RZ, UR4 ;  /* 0x00000004ff0a7e24 */ /* 0x001fca000f8e00ff */
[----:B------:R-:W-:Y:S02]  /*6220*/  LEA R23, R10, R7, 0x18 ;  /* 0x000000070a177211 */ /* 0x000fe400078ec0ff */
[----:B------:R-:W-:-:S03]  /*6230*/  SHF.L.U32 R7, R5, 0x1f, RZ ;  /* 0x0000001f05077819 */ /* 0x000fc600000006ff */
[----:B------:R-:W-:-:S04]  /*6240*/  IMAD R20, R14, 0x8, R23 ;  /* 0x000000080e147824 */ /* 0x000fc800078e0217 */
[----:B------:R-:W0:Y:S02]  /*6250*/  SYNCS.PHASECHK.TRANS64.TRYWAIT P0, [R20+URZ+0xe0], R7 ;  /* 0x0000e007140075a7 */ /* 0x000e24000800017f */
[----:B01----:R-:W-:Y:S05]  /*6260*/  @!P0 BRA `(.L_x_175) ;  /* 0x0000001800d48947 */ /* 0x003fea0003800000 */
.L_x_218:
[----:B0-----:R-:W-:Y:S01]  /*6270*/  PRMT R7, R9, 0x9910, RZ ;  /* 0x0000991009077816 */ /* 0x001fe200000000ff */
[----:B------:R0:W-:Y:S03]  /*6280*/  @!P1 SYNCS.ARRIVE.TRANS64 RZ, [R20+URZ], R15 ;  /* 0x0000000f14ff99a7 */ /* 0x0001e6000800003f */
[----:B------:R-:W-:-:S13]  /*6290*/  ISETP.NE.AND P0, PT, R7, 0x2, PT ;  /* 0x000000020700780c */ /* 0x000fda0003f05270 */
[----:B0-----:R-:W-:Y:S05]  /*62a0*/  @P0 BRA `(.L_x_176) ;  /* 0x0000000000040947 */ /* 0x001fea0003800000 */
[----:B------:R-:W-:Y:S01]  /*62b0*/  BPT.TRAP 0x1 ;  /* 0x000000040000795c */ /* 0x000fe20000300000 */
.L_x_176:
[C---:B------:R-:W-:Y:S01]  /*62c0*/  IMAD R7, R14.reuse, 0x1000, R13 ;  /* 0x000010000e077824 */ /* 0x040fe200078e020d */
[----:B------:R-:W-:Y:S01]  /*62d0*/  R2UR UR8, R23 ;  /* 0x00000000170872ca */ /* 0x000fe200000e0000 */
[----:B------:R-:W-:Y:S01]  /*62e0*/  IMAD R23, R14, 0x1000, R23 ;  /* 0x000010000e177824 */ /* 0x000fe200078e0217 */
[----:B------:R-:W-:Y:S01]  /*62f0*/  R2UR UR17, R21 ;  /* 0x00000000151172ca */ /* 0x000fe200000e0000 */
[----:B------:R-:W-:Y:S01]  /*6300*/  VIADD R4, R4, 0xffffffff ;  /* 0xffffffff04047836 */ /* 0x000fe20000000000 */
[----:B------:R-:W-:Y:S01]  /*6310*/  R2UR UR5, R7 ;  /* 0x00000000070572ca */ /* 0x000fe200000e0000 */
[----:B------:R-:W-:Y:S01]  /*6320*/  UIADD3 UR4, UP0, UR20, 0xf0, URZ ;  /* 0x000000f014047890 */ /* 0x000fe2000ff1e03f */
[----:B------:R-:W-:Y:S01]  /*6330*/  R2UR UR11, R23 ;  /* 0x00000000170b72ca */ /* 0x000fe200000e0000 */
[----:B------:R-:W-:Y:S01]  /*6340*/  UIADD3 UR22, UP1, UR20, 0x1f0, URZ ;  /* 0x000001f014167890 */ /* 0x000fe2000ff3e03f */
[----:B------:R-:W-:Y:S01]  /*6350*/  R2UR UR9, R20 ;  /* 0x00000000140972ca */ /* 0x000fe200000e0000 */
[----:B------:R-:W-:Y:S01]  /*6360*/  VIADD R14, R14, 0x1 ;  /* 0x000000010e0e7836 */ /* 0x000fe20000000000 */
[----:B------:R-:W-:Y:S01]  /*6370*/  R2UR UR10, R24 ;  /* 0x00000000180a72ca */ /* 0x000fe200000e0000 */
[----:B------:R-:W-:Y:S01]  /*6380*/  UIADD3.X UR23, URZ, UR21, URZ, UP1, !UPT ;  /* 0x000000153f177290 */ /* 0x000fe20008ffe43f */
[----:B------:R-:W-:Y:S01]  /*6390*/  R2UR UR12, R6 ;  /* 0x00000000060c72ca */ /* 0x000fe200000e0000 */
[----:B------:R-:W-:Y:S01]  /*63a0*/  UMOV UR19, 0xf0000 ;  /* 0x000f000000137882 */ /* 0x000fe20000000000 */
[----:B------:R-:W-:Y:S01]  /*63b0*/  R2UR UR18, R22 ;  /* 0x00000000161272ca */ /* 0x000fe200000e0000 */
[----:B------:R-:W-:Y:S01]  /*63c0*/  UMOV UR6, 0x0 ;  /* 0x0000000000067882 */ /* 0x000fe20000000000 */
[----:B------:R-:W-:Y:S01]  /*63d0*/  ISETP.GT.AND P1, PT, R4, 0x1, PT ;  /* 0x000000010400780c */ /* 0x000fe20003f24270 */
[----:B------:R-:W-:Y:S01]  /*63e0*/  UIADD3 UR8, UR8, UR5, URZ ;  /* 0x0000000508087290 */ /* 0x000fe2000fffe03f */
[----:B------:R-:W-:Y:S01]  /*63f0*/  ISETP.NE.AND P0, PT, R14, 0x1c, PT ;  /* 0x0000001c0e00780c */ /* 0x000fe20003f05270 */
[----:B------:R-:W-:Y:S01]  /*6400*/  UIADD3.X UR5, URZ, UR21, URZ, UP0, !UPT ;  /* 0x000000153f057290 */ /* 0x000fe200087fe43f */
[----:B------:R-:W-:Y:S01]  /*6410*/  VIADD R24, R24, 0x20 ;  /* 0x0000002018187836 */ /* 0x000fe20000000000 */
[----:B------:R-:W-:Y:S01]  /*6420*/  UIADD3 UR13, UR11, 0x1c280, URZ ;  /* 0x0001c2800b0d7890 */ /* 0x000fe2000fffe03f */
[----:B------:R-:W-:Y:S01]  /*6430*/  SEL R20, RZ, 0x1, P0 ;  /* 0x00000001ff147807 */ /* 0x000fe20000000000 */
[----:B------:R-:W-:Y:S01]  /*6440*/  UMOV UR7, 0x10000000 ;  /* 0x1000000000077882 */ /* 0x000fe20000000000 */
[----:B------:R-:W-:Y:S01]  /*6450*/  UMOV UR11, UR17 ;  /* 0x00000011000b7c82 */ /* 0x000fe20008000000 */
[----:B------:R-:W-:-:S02]  /*6460*/  SEL R14, R14, RZ, P0 ;  /* 0x000000ff0e0e7207 */ /* 0x000fc40000000000 */
[----:B------:R-:W-:Y:S01]  /*6470*/  LOP3.LUT R5, R5, R20, RZ, 0x3c, !PT ;  /* 0x0000001405057212 */ /* 0x000fe200078e3cff */
[----:B------:R0:W-:Y:S02]  /*6480*/  UTMALDG.3D.MULTICAST [UR8], [UR4], UR19, desc[UR6] ;  /* 0x00000608040073b4 */ /* 0x0001e40008011813 */
[----:B0-----:R-:W-:Y:S01]  /*6490*/  UMOV UR8, UR13 ;  /* 0x0000000d00087c82 */ /* 0x001fe20008000000 */
[----:B------:R-:W-:Y:S02]  /*64a0*/  UMOV UR11, UR18 ;  /* 0x00000012000b7c82 */ /* 0x000fe40008000000 */
[----:B------:R0:W-:Y:S02]  /*64b0*/  UTMALDG.3D [UR8], [UR22], desc[UR6] ;  /* 0x00000608160075b4 */ /* 0x0001e40008011000 */
[----:B0-----:R-:W-:Y:S05]  /*64c0*/  @P1 BRA `(.L_x_177) ;  /* 0xfffffffc00401947 */ /* 0x001fea000383ffff */
.L_x_174:
[----:B------:R-:W-:Y:S05]  /*64d0*/  BSYNC B1 ;  /* 0x0000000000017941 */ /* 0x000fea0003800000 */
.L_x_173:
[----:B------:R-:W-:Y:S01]  /*64e0*/  LOP3.LUT P2, RZ, R12, 0xff, RZ, 0xc0, !PT ;  /* 0x000000ff0cff7812 */ /* 0x000fe2000784c0ff */
[C---:B------:R-:W-:Y:S01]  /*64f0*/  IMAD.IADD R7, R11.reuse, 0x1, R8 ;  /* 0x000000010b077824 */ /* 0x040fe200078e0208 */
[----:B------:R-:W-:Y:S01]  /*6500*/  ULDC.64 UR4, c[0x0][0x650] ;  /* 0x0001940000047ab9 */ /* 0x000fe20000000a00 */
[----:B------:R-:W-:Y:S01]  /*6510*/  ISETP.GE.U32.AND P1, PT, R11, 0x1c, PT ;  /* 0x0000001c0b00780c */ /* 0x000fe20003f26070 */
[----:B------:R-:W-:Y:S01]  /*6520*/  BSSY B1, `(.L_x_178) ;  /* 0x000006c000017945 */ /* 0x000fe20003800000 */
[----:B------:R-:W-:Y:S01]  /*6530*/  IMAD.MOV.U32 R21, RZ, RZ, -0x1 ;  /* 0xffffffffff157424 */ /* 0x000fe200078e00ff */
[----:B------:R-:W-:Y:S01]  /*6540*/  ISETP.GT.U32.AND P0, PT, R7, 0x1b, PT ;  /* 0x0000001b0700780c */ /* 0x000fe20003f04070 */
[----:B------:R-:W-:Y:S01]  /*6550*/  IMAD.MOV.U32 R20, RZ, RZ, -0x1 ;  /* 0xffffffffff147424 */ /* 0x000fe200078e00ff */
[----:B------:R-:W-:Y:S02]  /*6560*/  SHF.R.U32.HI R4, RZ, 0x2, R7 ;  /* 0x00000002ff047819 */ /* 0x000fe40000011607 */
[----:B------:R-:W-:-:S02]  /*6570*/  ISETP.LT.U32.AND P0, PT, R11, 0x1c, P0 ;  /* 0x0000001c0b00780c */ /* 0x000fc40000701070 */
[----:B------:R-:W-:Y:S01]  /*6580*/  PRMT R12, RZ, 0x7610, R12 ;  /* 0x00007610ff0c7816 */ /* 0x000fe2000000000c */
[----:B------:R-:W0:Y:S01]  /*6590*/  @P2 S2R R10, SR_CgaCtaId ;  /* 0x00000000000a2919 */ /* 0x000e220000008800 */
[----:B------:R-:W-:Y:S02]  /*65a0*/  @P2 MOV R5, 0x400 ;  /* 0x0000040000052802 */ /* 0x000fe40000000f00 */
[----:B------:R-:W-:-:S04]  /*65b0*/  SEL R6, RZ, 0x1, !P0 ;  /* 0x00000001ff067807 */ /* 0x000fc80004000000 */
[----:B------:R-:W-:Y:S01]  /*65c0*/  LOP3.LUT R3, R3, R6, RZ, 0x3c, !PT ;  /* 0x0000000603037212 */ /* 0x000fe200078e3cff */
[----:B------:R-:W-:Y:S01]  /*65d0*/  IMAD.MOV.U32 R6, RZ, RZ, -0x1 ;  /* 0xffffffffff067424 */ /* 0x000fe200078e00ff */
[----:B0-----:R-:W-:-:S04]  /*65e0*/  @P2 LEA R5, R10, R5, 0x18 ;  /* 0x000000050a052211 */ /* 0x001fc800078ec0ff */
[----:B------:R0:W-:Y:S01]  /*65f0*/  @P2 SYNCS.ARRIVE.TRANS64.A1T0 RZ, [R5+URZ+0x1d8], RZ ;  /* 0x0001d8ff05ff29a7 */ /* 0x0001e2000810003f */
[----:B------:R-:W-:-:S04]  /*6600*/  IADD3 R16, P2, R16, UR36, RZ ;  /* 0x0000002410107c10 */ /* 0x000fc8000ff5e0ff */
[----:B------:R-:W-:Y:S02]  /*6610*/  IADD3.X R17, R17, UR42, RZ, P2, !PT ;  /* 0x0000002a11117c10 */ /* 0x000fe400097fe4ff */
[----:B------:R-:W-:Y:S01]  /*6620*/  ISETP.GE.U32.AND P0, PT, R16, UR4, PT ;  /* 0x0000000410007c0c */ /* 0x000fe2000bf06070 */
[----:B0-----:R-:W-:-:S03]  /*6630*/  IMAD.WIDE.U32 R4, R4, 0x24924925, RZ ;  /* 0x2492492504047825 */ /* 0x001fc600078e00ff */
[----:B------:R-:W-:Y:S01]  /*6640*/  ISETP.GE.U32.AND.EX P0, PT, R17, UR5, PT, P0 ;  /* 0x0000000511007c0c */ /* 0x000fe2000bf06100 */
[----:B------:R-:W-:Y:S01]  /*6650*/  IMAD R8, R5, -0x1c, R7 ;  /* 0xffffffe405087824 */ /* 0x000fe200078e0207 */
[----:B------:R-:W-:Y:S02]  /*6660*/  @P1 LOP3.LUT R3, R3, 0x1, R5, 0x78, !PT ;  /* 0x0000000103031812 */ /* 0x000fe400078e7805 */
[----:B------:R-:W-:-:S09]  /*6670*/  PRMT R4, RZ, 0x7610, R4 ;  /* 0x00007610ff047816 */ /* 0x000fd20000000004 */
[----:B------:R-:W-:Y:S05]  /*6680*/  @P0 BRA `(.L_x_179) ;  /* 0x0000000400540947 */ /* 0x000fea0003800000 */
[----:B------:R-:W0:Y:S01]  /*6690*/  S2R R15, SR_CTAID.X ;  /* 0x00000000000f7919 */ /* 0x000e220000002500 */
[----:B------:R-:W-:Y:S01]  /*66a0*/  ULDC.64 UR4, c[0x0][0x628] ;  /* 0x00018a0000047ab9 */ /* 0x000fe20000000a00 */
[----:B------:R-:W-:Y:S01]  /*66b0*/  ULDC UR7, c[0x0][0x630] ;  /* 0x00018c0000077ab9 */ /* 0x000fe20000000800 */
[----:B------:R-:W-:Y:S01]  /*66c0*/  ISETP.NE.U32.AND P0, PT, RZ, UR4, PT ;  /* 0x00000004ff007c0c */ /* 0x000fe2000bf05070 */
[----:B------:R-:W1:Y:S01]  /*66d0*/  S2R R20, SR_CTAID.Y ;  /* 0x0000000000147919 */ /* 0x000e620000002600 */
[----:B------:R-:W-:Y:S01]  /*66e0*/  ULDC UR8, c[0x0][0x150] ;  /* 0x0000540000087ab9 */ /* 0x000fe20000000800 */
[----:B------:R-:W-:Y:S01]  /*66f0*/  IMAD.MOV.U32 R4, RZ, RZ, R16 ;  /* 0x000000ffff047224 */ /* 0x000fe200078e0010 */
[----:B------:R-:W-:Y:S01]  /*6700*/  ISETP.NE.AND.EX P0, PT, RZ, UR5, PT, P0 ;  /* 0x00000005ff007c0c */ /* 0x000fe2000bf05300 */
[----:B------:R-:W-:Y:S01]  /*6710*/  IMAD.MOV.U32 R5, RZ, RZ, R17 ;  /* 0x000000ffff057224 */ /* 0x000fe200078e0011 */
[----:B0-----:R-:W-:-:S11]  /*6720*/  I2FP.F32.U32 R22, R15 ;  /* 0x0000000f00167245 */ /* 0x001fd60000201000 */
[----:B------:R-:W-:Y:S05]  /*6730*/  @!P0 BRA `(.L_x_180) ;  /* 0x0000000000288947 */ /* 0x000fea0003800000 */
[----:B------:R-:W-:Y:S02]  /*6740*/  ULDC UR6, c[0x0][0x634] ;  /* 0x00018d0000067ab9 */ /* 0x000fe40000000800 */
[----:B------:R-:W-:-:S05]  /*6750*/  IADD3 R5, P0, R16, UR6, RZ ;  /* 0x0000000610057c10 */ /* 0x000fca000ff1e0ff */
[----:B------:R-:W-:-:S04]  /*6760*/  IMAD.X R21, RZ, RZ, R17, P0 ;  /* 0x000000ffff157224 */ /* 0x000fc800000e0611 */
[----:B------:R-:W-:-:S04]  /*6770*/  IMAD.WIDE.U32 R6, R21, UR4, RZ ;  /* 0x0000000415067c25 */ /* 0x000fc8000f8e00ff */
[----:B------:R-:W-:-:S04]  /*6780*/  IMAD.WIDE.U32 R6, P0, R5, UR5, R6 ;  /* 0x0000000505067c25 */ /* 0x000fc8000f800006 */
[----:B------:R-:W-:-:S04]  /*6790*/  IMAD.WIDE.U32 R4, R5, UR4, RZ ;  /* 0x0000000405047c25 */ /* 0x000fc8000f8e00ff */
[----:B------:R-:W-:Y:S01]  /*67a0*/  IMAD.MOV.U32 R4, RZ, RZ, R7 ;  /* 0x000000ffff047224 */ /* 0x000fe200078e0007 */
[----:B------:R-:W-:Y:S01]  /*67b0*/  IADD3 RZ, P1, R5, R6, RZ ;  /* 0x0000000605ff7210 */ /* 0x000fe20007f3e0ff */
[----:B------:R-:W-:-:S04]  /*67c0*/  IMAD.X R5, RZ, RZ, RZ, P0 ;  /* 0x000000ffff057224 */ /* 0x000fc800000e06ff */
[----:B------:R-:W-:-:S08]  /*67d0*/  IMAD.WIDE.U32.X R4, R21, UR5, R4, P1 ;  /* 0x0000000515047c25 */ /* 0x000fd000088e0404 */
.L_x_180:
[--C-:B------:R-:W-:Y:S01]  /*67e0*/  SHF.R.U64 R14, R4, UR7, R5.reuse ;  /* 0x00000007040e7c19 */ /* 0x100fe20008001205 */
[----:B------:R-:W-:Y:S01]  /*67f0*/  FMUL R22, R22, UR8 ;  /* 0x0000000816167c20 */ /* 0x000fe20008400000 */
[----:B------:R-:W-:Y:S01]  /*6800*/  SHF.R.U32.HI R4, RZ, UR7, R5 ;  /* 0x00000007ff047c19 */ /* 0x000fe20008011605 */
[----:B------:R-:W0:Y:S01]  /*6810*/  LDC R6, c[0x0][0x144] ;  /* 0x00005100ff067b82 */ /* 0x000e220000000800 */
[----:B------:R-:W-:Y:S01]  /*6820*/  IADD3 R5, P0, RZ, -R14, RZ ;  /* 0x8000000eff057210 */ /* 0x000fe20007f1e0ff */
[----:B------:R-:W-:Y:S01]  /*6830*/  ULDC UR6, c[0x0][0x154] ;  /* 0x0000550000067ab9 */ /* 0x000fe20000000800 */
[----:B-1----:R-:W-:Y:S01]  /*6840*/  I2FP.F32.U32 R7, R20 ;  /* 0x0000001400077245 */ /* 0x002fe20000201000 */
[----:B------:R-:W1:Y:S01]  /*6850*/  F2I.U32.TRUNC.NTZ R22, R22 ;  /* 0x0000001600167305 */ /* 0x000e62000020f000 */
[----:B------:R-:W-:Y:S01]  /*6860*/  ULDC.64 UR4, c[0x0][0x620] ;  /* 0x0001880000047ab9 */ /* 0x000fe20000000a00 */
[----:B------:R-:W-:Y:S01]  /*6870*/  IMAD.X R4, RZ, RZ, ~R4, P0 ;  /* 0x000000ffff047224 */ /* 0x000fe200000e0e04 */
[----:B------:R-:W-:Y:S01]  /*6880*/  ISETP.NE.AND P2, PT, R2, 0x1, PT ;  /* 0x000000010200780c */ /* 0x000fe20003f45270 */
[----:B------:R-:W-:Y:S01]  /*6890*/  FMUL R23, R7, UR6 ;  /* 0x0000000607177c20 */ /* 0x000fe20008400000 */
[----:B------:R-:W2:Y:S01]  /*68a0*/  LDC R25, c[0x0][0x148] ;  /* 0x00005200ff197b82 */ /* 0x000ea20000000800 */
[----:B------:R-:W-:Y:S01]  /*68b0*/  IMAD R4, R4, UR4, RZ ;  /* 0x0000000404047c24 */ /* 0x000fe2000f8e02ff */
[----:B------:R-:W-:-:S02]  /*68c0*/  ULDC.64 UR6, c[0x0][0x640] ;  /* 0x0001900000067ab9 */ /* 0x000fc40000000a00 */
[----:B------:R-:W-:Y:S01]  /*68d0*/  ISETP.NE.U32.AND P0, PT, RZ, UR6, PT ;  /* 0x00000006ff007c0c */ /* 0x000fe2000bf05070 */
[----:B------:R-:W3:Y:S01]  /*68e0*/  F2I.U32.TRUNC.NTZ R23, R23 ;  /* 0x0000001700177305 */ /* 0x000ee2000020f000 */
[C---:B------:R-:W-:Y:S02]  /*68f0*/  IMAD R7, R5.reuse, UR5, R4 ;  /* 0x0000000505077c24 */ /* 0x040fe4000f8e0204 */
[----:B------:R-:W-:Y:S01]  /*6900*/  IMAD.WIDE.U32 R4, R5, UR4, R16 ;  /* 0x0000000405047c25 */ /* 0x000fe2000f8e0010 */
[----:B------:R-:W-:Y:S01]  /*6910*/  ULDC UR4, c[0x0][0x618] ;  /* 0x0001860000047ab9 */ /* 0x000fe20000000800 */
[----:B------:R-:W-:Y:S02]  /*6920*/  ISETP.NE.AND.EX P0, PT, RZ, UR7, PT, P0 ;  /* 0x00000007ff007c0c */ /* 0x000fe4000bf05300 */
[----:B------:R-:W-:Y:S02]  /*6930*/  IMAD.IADD R5, R5, 0x1, R7 ;  /* 0x0000000105057824 */ /* 0x000fe400078e0207 */
[----:B-1----:R-:W-:-:S03]  /*6940*/  IMAD.MOV R22, RZ, RZ, -R22 ;  /* 0x000000ffff167224 */ /* 0x002fc600078e0a16 */
[----:B------:R-:W-:Y:S01]  /*6950*/  SHF.R.U64 R21, R4, UR4, R5 ;  /* 0x0000000404157c19 */ /* 0x000fe20008001205 */
[----:B0-----:R-:W-:Y:S01]  /*6960*/  IMAD R15, R6, R22, R15 ;  /* 0x00000016060f7224 */ /* 0x001fe200078e020f */
[----:B------:R-:W-:Y:S01]  /*6970*/  SHF.R.U32.HI R4, RZ, UR4, R5 ;  /* 0x00000004ff047c19 */ /* 0x000fe20008011605 */
[----:B------:R-:W-:Y:S01]  /*6980*/  ULDC UR4, c[0x0][0x608] ;  /* 0x0001820000047ab9 */ /* 0x000fe20000000800 */
[----:B---3--:R-:W-:Y:S02]  /*6990*/  IMAD.MOV R6, RZ, RZ, -R23 ;  /* 0x000000ffff067224 */ /* 0x008fe400078e0a17 */
[--C-:B------:R-:W-:Y:S02]  /*69a0*/  SHF.R.U64 R22, R21, UR4, R4.reuse ;  /* 0x0000000415167c19 */ /* 0x100fe40008001204 */
[----:B------:R-:W-:Y:S01]  /*69b0*/  SHF.R.U32.HI R5, RZ, UR4, R4 ;  /* 0x00000004ff057c19 */ /* 0x000fe20008011604 */
[----:B------:R-:W-:Y:S01]  /*69c0*/  ULDC UR4, c[0x0][0x658] ;  /* 0x0001960000047ab9 */ /* 0x000fe20000000800 */
[----:B--2---:R-:W-:-:S02]  /*69d0*/  @P2 IMAD R15, R25, R6, R20 ;  /* 0x00000006190f2224 */ /* 0x004fc400078e0214 */
[--C-:B------:R-:W-:Y:S02]  /*69e0*/  SHF.R.U64 R20, R22, UR4, R5.reuse ;  /* 0x0000000416147c19 */ /* 0x100fe40008001205 */
[----:B------:R-:W-:-:S03]  /*69f0*/  SHF.R.U32.HI R23, RZ, UR4, R5 ;  /* 0x00000004ff177c19 */ /* 0x000fc60008011605 */
[----:B------:R-:W-:Y:S02]  /*6a00*/  IMAD.MOV.U32 R6, RZ, RZ, R20 ;  /* 0x000000ffff067224 */ /* 0x000fe400078e0014 */
[----:B------:R-:W-:Y:S01]  /*6a10*/  IMAD.MOV.U32 R5, RZ, RZ, R23 ;  /* 0x000000ffff057224 */ /* 0x000fe200078e0017 */
[----:B------:R-:W-:Y:S06]  /*6a20*/  @!P0 BRA `(.L_x_181) ;  /* 0x00000000002c8947 */ /* 0x000fec0003800000 */
        /* <DEDUP_REMOVED lines=9> */
[----:B------:R-:W-:-:S04]  /*6ac0*/  IMAD.WIDE.U32.X R4, R23, UR7, R4, P1 ;  /* 0x0000000717047c25 */ /* 0x000fc800088e0404 */
[----:B------:R-:W-:-:S07]  /*6ad0*/  IMAD.MOV.U32 R6, RZ, RZ, R4 ;  /* 0x000000ffff067224 */ /* 0x000fce00078e0004 */
.L_x_181:
[----:B------:R-:W-:Y:S01]  /*6ae0*/  ULDC UR4, c[0x0][0x648] ;  /* 0x0001920000047ab9 */ /* 0x000fe20000000800 */
[----:B------:R-:W-:Y:S01]  /*6af0*/  LOP3.LUT R4, R22, UR15, RZ, 0xc0, !PT ;  /* 0x0000000f16047c12 */ /* 0x000fe2000f8ec0ff */
[----:B------:R-:W-:Y:S01]  /*6b00*/  ULDC UR5, c[0x0][0x610] ;  /* 0x0001840000057ab9 */ /* 0x000fe20000000800 */
[----:B------:R-:W-:Y:S01]  /*6b10*/  SHF.R.U64 R5, R6, UR4, R5 ;  /* 0x0000000406057c19 */ /* 0x000fe20008001205 */
[----:B------:R-:W-:Y:S01]  /*6b20*/  ULDC UR4, c[0x0][0x638] ;  /* 0x00018e0000047ab9 */ /* 0x000fe20000000800 */
[----:B------:R-:W-:-:S03]  /*6b30*/  LOP3.LUT R21, R21, UR14, RZ, 0xc0, !PT ;  /* 0x0000000e15157c12 */ /* 0x000fc6000f8ec0ff */
[----:B------:R-:W-:Y:S02]  /*6b40*/  IMAD.MOV R7, RZ, RZ, -R5 ;  /* 0x000000ffff077224 */ /* 0x000fe400078e0a05 */
[----:B------:R-:W-:Y:S02]  /*6b50*/  IMAD R4, R5, UR16, R4 ;  /* 0x0000001005047c24 */ /* 0x000fe4000f8e0204 */
[----:B------:R-:W-:Y:S01]  /*6b60*/  IMAD R20, R7, UR4, R20 ;  /* 0x0000000407147c24 */ /* 0x000fe2000f8e0214 */
[----:B------:R-:W-:Y:S01]  /*6b70*/  ULDC UR4, c[0x0][0x600] ;  /* 0x0001800000047ab9 */ /* 0x000fe20000000800 */
[----:B------:R-:W-:Y:S02]  /*6b80*/  IMAD R15, R4, UR5, R15 ;  /* 0x00000005040f7c24 */ /* 0x000fe4000f8e020f */
[----:B------:R-:W-:Y:S02]  /*6b90*/  IMAD R6, R20, UR4, R21 ;  /* 0x0000000414067c24 */ /* 0x000fe4000f8e0215 */
[----:B------:R-:W-:-:S03]  /*6ba0*/  IMAD.MOV.U32 R4, RZ, RZ, 0x1 ;  /* 0x00000001ff047424 */ /* 0x000fc600078e00ff */
[----:B------:R-:W-:Y:S02]  /*6bb0*/  SEL R20, R6, R15, !P2 ;  /* 0x0000000f06147207 */ /* 0x000fe40005000000 */
[----:B------:R-:W-:Y:S01]  /*6bc0*/  SEL R21, R15, R6, !P2 ;  /* 0x000000060f157207 */ /* 0x000fe20005000000 */
[----:B------:R-:W-:-:S07]  /*6bd0*/  IMAD.MOV.U32 R6, RZ, RZ, R14 ;  /* 0x000000ffff067224 */ /* 0x000fce00078e000e */
.L_x_179:
[----:B------:R-:W-:Y:S05]  /*6be0*/  BSYNC B1 ;  /* 0x0000000000017941 */ /* 0x000fea0003800000 */
.L_x_178:
[----:B------:R-:W-:-:S13]  /*6bf0*/  LOP3.LUT P0, RZ, R4, 0xff, RZ, 0xc0, !PT ;  /* 0x000000ff04ff7812 */ /* 0x000fda000780c0ff */
[----:B------:R-:W-:Y:S05]  /*6c00*/  @P0 BRA `(.L_x_182) ;  /* 0xfffffff400380947 */ /* 0x000fea000383ffff */
[----:B------:R-:W-:Y:S05]  /*6c10*/  BSYNC B0 ;  /* 0x0000000000007941 */ /* 0x000fea0003800000 */
.L_x_171:
[----:B------:R-:W-:-:S03]  /*6c20*/  UMOV UR4, 0xffffffff ;  /* 0xffffffff00047882 */ /* 0x000fc60000000000 */
[----:B------:R-:W-:Y:S05]  /*6c30*/  BRA.DIV UR4, `(.L_x_183) ;  /* 0x0000001204747947 */ /* 0x000fea000b800000 */
[----:B------:R-:W-:-:S13]  /*6c40*/  ELECT P6, URZ, PT ;  /* 0x00000000003f782f */ /* 0x000fda00038c0000 */
.L_x_221:
[----:B------:R-:W-:Y:S04]  /*6c50*/  BSSY B0, `(.L_x_184) ;  /* 0x0000103000007945 */ /* 0x000fe80003800000 */
[----:B------:R-:W-:Y:S05]  /*6c60*/  @!P6 BRA `(.L_x_185) ;  /* 0x000000100004e947 */ /* 0x000fea0003800000 */
[----:B------:R-:W-:-:S04]  /*6c70*/  LOP3.LUT R18, R18, 0x2, RZ, 0xfc, !PT ;  /* 0x0000000212127812 */ /* 0x000fc800078efcff */
[----:B------:R-:W-:-:S13]  /*6c80*/  ISETP.NE.AND P0, PT, R18, 0x3, PT ;  /* 0x000000031200780c */ /* 0x000fda0003f05270 */
[----:B------:R-:W-:Y:S05]  /*6c90*/  @!P0 BRA `(.L_x_186) ;  /* 0x0000000000048947 */ /* 0x000fea0003800000 */
[----:B------:R-:W-:Y:S01]  /*6ca0*/  BPT.TRAP 0x1 ;  /* 0x000000040000795c */ /* 0x000fe20000300000 */
.L_x_186:
[----:B------:R-:W0:Y:S01]  /*6cb0*/  S2R R5, SR_CgaCtaId ;  /* 0x0000000000057919 */ /* 0x000e220000008800 */
[----:B------:R-:W-:Y:S02]  /*6cc0*/  MOV R0, 0x400 ;  /* 0x0000040000007802 */ /* 0x000fe40000000f00 */
[----:B------:R-:W-:Y:S02]  /*6cd0*/  SHF.L.U32 R2, R3, 0x1f, RZ ;  /* 0x0000001f03027819 */ /* 0x000fe400000006ff */
[----:B0-----:R-:W-:-:S05]  /*6ce0*/  LEA R5, R5, R0, 0x18 ;  /* 0x0000000005057211 */ /* 0x001fca00078ec0ff */
[----:B------:R-:W-:-:S04]  /*6cf0*/  VIADD R5, R5, 0xe0 ;  /* 0x000000e005057836 */ /* 0x000fc80000000000 */
[C---:B------:R-:W-:Y:S02]  /*6d00*/  IMAD R7, R8.reuse, 0x8, R5 ;  /* 0x0000000808077824 */ /* 0x040fe400078e0205 */
[----:B------:R-:W-:Y:S02]  /*6d10*/  VIADD R8, R8, 0x1 ;  /* 0x0000000108087836 */ /* 0x000fe40000000000 */
[----:B------:R-:W0:Y:S03]  /*6d20*/  SYNCS.PHASECHK.TRANS64.TRYWAIT P0, [R7+URZ], R2 ;  /* 0x00000002070075a7 */ /* 0x000e26000800017f */
[----:B------:R-:W-:-:S04]  /*6d30*/  ISETP.NE.AND P1, PT, R8, 0x1c, PT ;  /* 0x0000001c0800780c */ /* 0x000fc80003f25270 */
[----:B------:R-:W-:Y:S02]  /*6d40*/  SEL R0, RZ, 0x1, P1 ;  /* 0x00000001ff007807 */ /* 0x000fe40000800000 */
[----:B------:R-:W-:Y:S02]  /*6d50*/  SEL R8, R8, RZ, P1 ;  /* 0x000000ff08087207 */ /* 0x000fe40000800000 */
[----:B------:R-:W-:-:S03]  /*6d60*/  LOP3.LUT R9, R3, R0, RZ, 0x3c, !PT ;  /* 0x0000000003097212 */ /* 0x000fc600078e3cff */
[----:B------:R-:W-:Y:S01]  /*6d70*/  IMAD R6, R8, 0x8, R5 ;  /* 0x0000000808067824 */ /* 0x000fe200078e0205 */
[----:B------:R-:W-:Y:S01]  /*6d80*/  SHF.L.U32 R3, R9, 0x1f, RZ ;  /* 0x0000001f09037819 */ /* 0x000fe200000006ff */
[----:B0-----:R-:W-:Y:S06]  /*6d90*/  @!P0 BRA `(.L_x_187) ;  /* 0x00000010003c8947 */ /* 0x001fec0003800000 */
.L_x_222:
[----:B------:R-:W1:Y:S01]  /*6da0*/  SYNCS.PHASECHK.TRANS64.TRYWAIT P0, [R6+URZ], R3 ;  /* 0x00000003060075a7 */ /* 0x000e62000800017f */
[----:B------:R-:W-:-:S05]  /*6db0*/  VIADD R0, R8, 0x1 ;  /* 0x0000000108007836 */ /* 0x000fca0000000000 */
[----:B------:R-:W-:-:S04]  /*6dc0*/  ISETP.NE.AND P1, PT, R0, 0x1c, PT ;  /* 0x0000001c0000780c */ /* 0x000fc80003f25270 */
[----:B0-----:R-:W-:Y:S02]  /*6dd0*/  SEL R2, RZ, 0x1, P1 ;  /* 0x00000001ff027807 */ /* 0x001fe40000800000 */
[----:B------:R-:W-:Y:S02]  /*6de0*/  SEL R0, R0, RZ, P1 ;  /* 0x000000ff00007207 */ /* 0x000fe40000800000 */
[----:B------:R-:W-:-:S03]  /*6df0*/  LOP3.LUT R9, R9, R2, RZ, 0x3c, !PT ;  /* 0x0000000209097212 */ /* 0x000fc600078e3cff */
[----:B------:R-:W-:Y:S01]  /*6e00*/  IMAD R7, R0, 0x8, R5 ;  /* 0x0000000800077824 */ /* 0x000fe200078e0205 */
[----:B------:R-:W-:Y:S01]  /*6e10*/  SHF.L.U32 R4, R9, 0x1f, RZ ;  /* 0x0000001f09047819 */ /* 0x000fe200000006ff */
[----:B-1----:R-:W-:Y:S06]  /*6e20*/  @!P0 BRA `(.L_x_188) ;  /* 0x00000010002c8947 */ /* 0x002fec0003800000 */
.L_x_223:
[----:B------:R-:W1:Y:S01]  /*6e30*/  SYNCS.PHASECHK.TRANS64.TRYWAIT P0, [R7+URZ], R4 ;  /* 0x00000004070075a7 */ /* 0x000e62000800017f */
[----:B------:R-:W-:-:S05]  /*6e40*/  VIADD R0, R0, 0x1 ;  /* 0x0000000100007836 */ /* 0x000fca0000000000 */
[----:B------:R-:W-:-:S04]  /*6e50*/  ISETP.NE.AND P1, PT, R0, 0x1c, PT ;  /* 0x0000001c0000780c */ /* 0x000fc80003f25270 */
[----:B------:R-:W-:Y:S02]  /*6e60*/  SEL R2, RZ, 0x1, P1 ;  /* 0x00000001ff027807 */ /* 0x000fe40000800000 */
[----:B------:R-:W-:Y:S02]  /*6e70*/  SEL R0, R0, RZ, P1 ;  /* 0x000000ff00007207 */ /* 0x000fe40000800000 */
[----:B------:R-:W-:-:S03]  /*6e80*/  LOP3.LUT R9, R9, R2, RZ, 0x3c, !PT ;  /* 0x0000000209097212 */ /* 0x000fc600078e3cff */
[----:B0-----:R-:W-:Y:S01]  /*6e90*/  IMAD R6, R0, 0x8, R5 ;  /* 0x0000000800067824 */ /* 0x001fe200078e0205 */
[----:B------:R-:W-:Y:S01]  /*6ea0*/  SHF.L.U32 R3, R9, 0x1f, RZ ;  /* 0x0000001f09037819 */ /* 0x000fe200000006ff */
[----:B-1----:R-:W-:Y:S06]  /*6eb0*/  @!P0 BRA `(.L_x_189) ;  /* 0x00000010001c8947 */ /* 0x002fec0003800000 */
.L_x_224:
        /* <DEDUP_REMOVED lines=9> */
.L_x_225:
        /* <DEDUP_REMOVED lines=9> */
.L_x_226:
        /* <DEDUP_REMOVED lines=9> */
.L_x_227:
        /* <DEDUP_REMOVED lines=9> */
.L_x_228:
        /* <DEDUP_REMOVED lines=9> */
.L_x_229:
        /* <DEDUP_REMOVED lines=9> */
.L_x_230:
        /* <DEDUP_REMOVED lines=9> */
.L_x_231:
        /* <DEDUP_REMOVED lines=9> */
.L_x_232:
        /* <DEDUP_REMOVED lines=9> */
.L_x_233:
        /* <DEDUP_REMOVED lines=9> */
.L_x_234:
        /* <DEDUP_REMOVED lines=9> */
.L_x_235:
        /* <DEDUP_REMOVED lines=9> */
.L_x_236:
        /* <DEDUP_REMOVED lines=9> */
.L_x_237:
        /* <DEDUP_REMOVED lines=9> */
.L_x_238:
        /* <DEDUP_REMOVED lines=9> */
.L_x_239:
        /* <DEDUP_REMOVED lines=9> */
.L_x_240:
        /* <DEDUP_REMOVED lines=9> */
.L_x_241:
        /* <DEDUP_REMOVED lines=9> */
.L_x_242:
        /* <DEDUP_REMOVED lines=9> */
.L_x_243:
        /* <DEDUP_REMOVED lines=9> */
.L_x_244:
        /* <DEDUP_REMOVED lines=9> */
.L_x_245:
        /* <DEDUP_REMOVED lines=9> */
.L_x_246:
        /* <DEDUP_REMOVED lines=9> */
.L_x_247:
[----:B------:R-:W1:Y:S01]  /*7bb0*/  SYNCS.PHASECHK.TRANS64.TRYWAIT P0, [R7+URZ], R4 ;  /* 0x00000004070075a7 */ /* 0x000e62000800017f */
[----:B------:R-:W-:-:S05]  /*7bc0*/  VIADD R0, R0, 0x1 ;  /* 0x0000000100007836 */ /* 0x000fca0000000000 */
[----:B------:R-:W-:-:S04]  /*7bd0*/  ISETP.NE.AND P1, PT, R0, 0x1c, PT ;  /* 0x0000001c0000780c */ /* 0x000fc80003f25270 */
[----:B------:R-:W-:Y:S02]  /*7be0*/  SEL R2, RZ, 0x1, P1 ;  /* 0x00000001ff027807 */ /* 0x000fe40000800000 */
[----:B------:R-:W-:Y:S02]  /*7bf0*/  SEL R0, R0, RZ, P1 ;  /* 0x000000ff00007207 */ /* 0x000fe40000800000 */
[----:B------:R-:W-:Y:S01]  /*7c00*/  LOP3.LUT R2, R9, R2, RZ, 0x3c, !PT ;  /* 0x0000000209027212 */ /* 0x000fe200078e3cff */
[----:B-1----:R-:W-:Y:S06]  /*7c10*/  @!P0 BRA `(.L_x_213) ;  /* 0x0000000800a48947 */ /* 0x002fec0003800000 */
.L_x_248:
[----:B------:R-:W-:Y:S01]  /*7c20*/  IMAD R5, R0, 0x8, R5 ;  /* 0x0000000800057824 */ /* 0x000fe200078e0205 */
[----:B------:R-:W-:-:S07]  /*7c30*/  SHF.L.U32 R0, R2, 0x1f, RZ ;  /* 0x0000001f02007819 */ /* 0x000fce00000006ff */
.L_x_214:
[----:B--2---:R2:W3:Y:S02]  /*7c40*/  SYNCS.PHASECHK.TRANS64.TRYWAIT P0, [R5+URZ], R0 ;  /* 0x00000000050075a7 */ /* 0x0044e4000800017f */
[----:B---3--:R-:W-:Y:S05]  /*7c50*/  @!P0 NANOSLEEP.SYNCS 0x989680 ;  /* 0x009896800000895d */ /* 0x008fea0003900000 */
[----:B------:R-:W3:Y:S02]  /*7c60*/  @!P0 SYNCS.PHASECHK.TRANS64 P0, [R5+URZ], R0 ;  /* 0x00000000050085a7 */ /* 0x000ee4000800007f */
[----:B---3--:R-:W-:Y:S05]  /*7c70*/  @!P0 BRA `(.L_x_214) ;  /* 0xfffffffc00f08947 */ /* 0x008fea000383ffff */
.L_x_185:
[----:B------:R-:W-:Y:S05]  /*7c80*/  BSYNC B0 ;  /* 0x0000000000007941 */ /* 0x000fea0003800000 */
.L_x_184:
[----:B------:R-:W-:Y:S05]  /*7c90*/  EXIT ;  /* 0x000000000000794d */ /* 0x000fea0003800000 */
.L_x_22:
[----:B-1----:R1:W2:Y:S02]  /*7ca0*/  SYNCS.PHASECHK.TRANS64.TRYWAIT P1, [R3+URZ], R0 ;  /* 0x00000000030075a7 */ /* 0x0022a4000802017f */
[----:B--2---:R-:W-:Y:S05]  /*7cb0*/  @!P1 NANOSLEEP.SYNCS 0x989680 ;  /* 0x009896800000995d */ /* 0x004fea0003900000 */
[----:B------:R-:W2:Y:S02]  /*7cc0*/  @!P1 SYNCS.PHASECHK.TRANS64 P1, [R3+URZ], R0 ;  /* 0x00000000030095a7 */ /* 0x000ea4000802007f */
[----:B--2---:R-:W-:Y:S05]  /*7cd0*/  @!P1 BRA `(.L_x_22) ;  /* 0xfffffffc00f09947 */ /* 0x004fea000383ffff */
[----:B------:R-:W-:Y:S05]  /*7ce0*/  BRA `(.L_x_21) ;  /* 0xffffff9c00507947 */ /* 0x000fea000383ffff */
.L_x_27:
[----:B-1----:R1:W2:Y:S02]  /*7cf0*/  SYNCS.PHASECHK.TRANS64.TRYWAIT P1, [R5+URZ], R4 ;  /* 0x00000004050075a7 */ /* 0x0022a4000802017f */
[----:B--2---:R-:W-:Y:S05]  /*7d00*/  @!P1 NANOSLEEP.SYNCS 0x989680 ;  /* 0x009896800000995d */ /* 0x004fea0003900000 */
[----:B------:R-:W2:Y:S02]  /*7d10*/  @!P1 SYNCS.PHASECHK.TRANS64 P1, [R5+URZ], R4 ;  /* 0x00000004050095a7 */ /* 0x000ea4000802007f */
[----:B--2---:R-:W-:Y:S05]  /*7d20*/  @!P1 BRA `(.L_x_27) ;  /* 0xfffffffc00f09947 */ /* 0x004fea000383ffff */
[----:B------:R-:W-:Y:S05]  /*7d30*/  BRA `(.L_x_26) ;  /* 0xffffff9c00d07947 */ /* 0x000fea000383ffff */
.L_x_172:
[----:B------:R-:W-:Y:S01]  /*7d40*/  BSSY B1, `(.L_x_215) ;  /* 0x0000006000017945 */ /* 0x000fe20003800000 */
[----:B------:R-:W-:-:S07]  /*7d50*/  IMAD.MOV.U32 R15, RZ, RZ, -0x1 ;  /* 0xffffffffff0f7424 */ /* 0x000fce00078e00ff */
[----:B------:R-:W-:Y:S05]  /*7d60*/  WARPSYNC.COLLECTIVE R15, `(.L_x_216) ;  /* 0x000000000f0c7348 */ /* 0x000fea0003c00000 */
[----:B------:R-:W-:Y:S02]  /*7d70*/  ELECT P6, UR62, PT ;  /* 0x00000000003e782f */ /* 0x000fe400038c0000 */
[----:B------:R-:W-:Y:S01]  /*7d80*/  MOV R14, UR62 ;  /* 0x0000003e000e7c02 */ /* 0x000fe20008000f00 */
[----:B------:R-:W-:Y:S10]  /*7d90*/  ENDCOLLECTIVE ;  /* 0x000000000000791b */ /* 0x000ff40003800000 */
.L_x_216:
[----:B------:R-:W-:Y:S05]  /*7da0*/  BSYNC B1 ;  /* 0x0000000000017941 */ /* 0x000fea0003800000 */
.L_x_215:
[----:B------:R-:W-:Y:S05]  /*7db0*/  BRA `(.L_x_217) ;  /* 0xffffffe000d87947 */ /* 0x000fea000383ffff */
.L_x_175:
[----:B0-----:R0:W1:Y:S02]  /*7dc0*/  SYNCS.PHASECHK.TRANS64.TRYWAIT P0, [R20+URZ+0xe0], R7 ;  /* 0x0000e007140075a7 */ /* 0x001064000800017f */
[----:B-1----:R-:W-:Y:S05]  /*7dd0*/  @!P0 NANOSLEEP.SYNCS 0x989680 ;  /* 0x009896800000895d */ /* 0x002fea0003900000 */
[----:B------:R-:W1:Y:S02]  /*7de0*/  @!P0 SYNCS.PHASECHK.TRANS64 P0, [R20+URZ+0xe0], R7 ;  /* 0x0000e007140085a7 */ /* 0x000e64000800007f */
[----:B-1----:R-:W-:Y:S05]  /*7df0*/  @!P0 BRA `(.L_x_175) ;  /* 0xfffffffc00f08947 */ /* 0x002fea000383ffff */
[----:B------:R-:W-:Y:S05]  /*7e00*/  BRA `(.L_x_218) ;  /* 0xffffffe400187947 */ /* 0x000fea000383ffff */
.L_x_183:
[----:B------:R-:W-:Y:S01]  /*7e10*/  BSSY B0, `(.L_x_219) ;  /* 0x0000006000007945 */ /* 0x000fe20003800000 */
[----:B------:R-:W-:-:S07]  /*7e20*/  IMAD.MOV.U32 R15, RZ, RZ, -0x1 ;  /* 0xffffffffff0f7424 */ /* 0x000fce00078e00ff */
[----:B------:R-:W-:Y:S05]  /*7e30*/  WARPSYNC.COLLECTIVE R15, `(.L_x_220) ;  /* 0x000000000f0c7348 */ /* 0x000fea0003c00000 */
[----:B------:R-:W-:Y:S02]  /*7e40*/  ELECT P6, UR62, PT ;  /* 0x00000000003e782f */ /* 0x000fe400038c0000 */
[----:B------:R-:W-:Y:S01]  /*7e50*/  MOV R14, UR62 ;  /* 0x0000003e000e7c02 */ /* 0x000fe20008000f00 */
[----:B------:R-:W-:Y:S10]  /*7e60*/  ENDCOLLECTIVE ;  /* 0x000000000000791b */ /* 0x000ff40003800000 */
.L_x_220:
[----:B------:R-:W-:Y:S05]  /*7e70*/  BSYNC B0 ;  /* 0x0000000000007941 */ /* 0x000fea0003800000 */
.L_x_219:
[----:B------:R-:W-:Y:S05]  /*7e80*/  BRA `(.L_x_221) ;  /* 0xffffffec00707947 */ /* 0x000fea000383ffff */
.L_x_187:
[----:B0-----:R0:W1:Y:S02]  /*7e90*/  SYNCS.PHASECHK.TRANS64.TRYWAIT P0, [R7+URZ], R2 ;  /* 0x00000002070075a7 */ /* 0x001064000800017f */
[----:B-1----:R-:W-:Y:S05]  /*7ea0*/  @!P0 NANOSLEEP.SYNCS 0x989680 ;  /* 0x009896800000895d */ /* 0x002fea0003900000 */
[----:B------:R-:W1:Y:S02]  /*7eb0*/  @!P0 SYNCS.PHASECHK.TRANS64 P0, [R7+URZ], R2 ;  /* 0x00000002070085a7 */ /* 0x000e64000800007f */
[----:B-1----:R-:W-:Y:S05]  /*7ec0*/  @!P0 BRA `(.L_x_187) ;  /* 0xfffffffc00f08947 */ /* 0x002fea000383ffff */
[----:B------:R-:W-:Y:S05]  /*7ed0*/  BRA `(.L_x_222) ;  /* 0xffffffec00b07947 */ /* 0x000fea000383ffff */
.L_x_188:
[----:B0-----:R0:W1:Y:S02]  /*7ee0*/  SYNCS.PHASECHK.TRANS64.TRYWAIT P0, [R6+URZ], R3 ;  /* 0x00000003060075a7 */ /* 0x001064000800017f */
[----:B-1----:R-:W-:Y:S05]  /*7ef0*/  @!P0 NANOSLEEP.SYNCS 0x989680 ;  /* 0x009896800000895d */ /* 0x002fea0003900000 */
[----:B------:R-:W1:Y:S02]  /*7f00*/  @!P0 SYNCS.PHASECHK.TRANS64 P0, [R6+URZ], R3 ;  /* 0x00000003060085a7 */ /* 0x000e64000800007f */
[----:B-1----:R-:W-:Y:S05]  /*7f10*/  @!P0 BRA `(.L_x_188) ;  /* 0xfffffffc00f08947 */ /* 0x002fea000383ffff */
[----:B------:R-:W-:Y:S05]  /*7f20*/  BRA `(.L_x_223) ;  /* 0xffffffec00c07947 */ /* 0x000fea000383ffff */
.L_x_189:
[----:B0-----:R0:W1:Y:S02]  /*7f30*/  SYNCS.PHASECHK.TRANS64.TRYWAIT P0, [R7+URZ], R4 ;  /* 0x00000004070075a7 */ /* 0x001064000800017f */
[----:B-1----:R-:W-:Y:S05]  /*7f40*/  @!P0 NANOSLEEP.SYNCS 0x989680 ;  /* 0x009896800000895d */ /* 0x002fea0003900000 */
[----:B------:R-:W1:Y:S02]  /*7f50*/  @!P0 SYNCS.PHASECHK.TRANS64 P0, [R7+URZ], R4 ;  /* 0x00000004070085a7 */ /* 0x000e64000800007f */
[----:B-1----:R-:W-:Y:S05]  /*7f60*/  @!P0 BRA `(.L_x_189) ;  /* 0xfffffffc00f08947 */ /* 0x002fea000383ffff */
[----:B------:R-:W-:Y:S05]  /*7f70*/  BRA `(.L_x_224) ;  /* 0xffffffec00d07947 */ /* 0x000fea000383ffff */
.L_x_190:
[----:B0-----:R0:W1:Y:S02]  /*7f80*/  SYNCS.PHASECHK.TRANS64.TRYWAIT P0, [R6+URZ], R3 ;  /* 0x00000003060075a7 */ /* 0x001064000800017f */
[----:B-1----:R-:W-:Y:S05]  /*7f90*/  @!P0 NANOSLEEP.SYNCS 0x989680 ;  /* 0x009896800000895d */ /* 0x002fea0003900000 */
[----:B------:R-:W1:Y:S02]  /*7fa0*/  @!P0 SYNCS.PHASECHK.TRANS64 P0, [R6+URZ], R3 ;  /* 0x00000003060085a7 */ /* 0x000e64000800007f */
[----:B-1----:R-:W-:Y:S05]  /*7fb0*/  @!P0 BRA `(.L_x_190) ;  /* 0xfffffffc00f08947 */ /* 0x002fea000383ffff */
[----:B------:R-:W-:Y:S05]  /*7fc0*/  BRA `(.L_x_225) ;  /* 0xffffffec00e07947 */ /* 0x000fea000383ffff */
.L_x_191:
[----:B0-----:R0:W1:Y:S02]  /*7fd0*/  SYNCS.PHASECHK.TRANS64.TRYWAIT P0, [R7+URZ], R4 ;  /* 0x00000004070075a7 */ /* 0x001064000800017f */
[----:B-1----:R-:W-:Y:S05]  /*7fe0*/  @!P0 NANOSLEEP.SYNCS 0x989680 ;  /* 0x009896800000895d */ /* 0x002fea0003900000 */
[----:B------:R-:W1:Y:S02]  /*7ff0*/  @!P0 SYNCS.PHASECHK.TRANS64 P0, [R7+URZ], R4 ;  /* 0x00000004070085a7 */ /* 0x000e64000800007f */
[----:B-1----:R-:W-:Y:S05]  /*8000*/  @!P0 BRA `(.L_x_191) ;  /* 0xfffffffc00f08947 */ /* 0x002fea000383ffff */
[----:B------:R-:W-:Y:S05]  /*8010*/  BRA `(.L_x_226) ;  /* 0xffffffec00f07947 */ /* 0x000fea000383ffff */
.L_x_192:
[----:B0-----:R0:W1:Y:S02]  /*8020*/  SYNCS.PHASECHK.TRANS64.TRYWAIT P0, [R6+URZ], R3 ;  /* 0x00000003060075a7 */ /* 0x001064000800017f */
[----:B-1----:R-:W-:Y:S05]  /*8030*/  @!P0 NANOSLEEP.SYNCS 0x989680 ;  /* 0x009896800000895d */ /* 0x002fea0003900000 */
[----:B------:R-:W1:Y:S02]  /*8040*/  @!P0 SYNCS.PHASECHK.TRANS64 P0, [R6+URZ], R3 ;  /* 0x00000003060085a7 */ /* 0x000e64000800007f */
[----:B-1----:R-:W-:Y:S05]  /*8050*/  @!P0 BRA `(.L_x_192) ;  /* 0xfffffffc00f08947 */ /* 0x002fea000383ffff */
[----:B------:R-:W-:Y:S05]  /*8060*/  BRA `(.L_x_227) ;  /* 0xfffffff000007947 */ /* 0x000fea000383ffff */
.L_x_193:
[----:B0-----:R0:W1:Y:S02]  /*8070*/  SYNCS.PHASECHK.TRANS64.TRYWAIT P0, [R7+URZ], R4 ;  /* 0x00000004070075a7 */ /* 0x001064000800017f */
[----:B-1----:R-:W-:Y:S05]  /*8080*/  @!P0 NANOSLEEP.SYNCS 0x989680 ;  /* 0x009896800000895d */ /* 0x002fea0003900000 */
[----:B------:R-:W1:Y:S02]  /*8090*/  @!P0 SYNCS.PHASECHK.TRANS64 P0, [R7+URZ], R4 ;  /* 0x00000004070085a7 */ /* 0x000e64000800007f */
[----:B-1----:R-:W-:Y:S05]  /*80a0*/  @!P0 BRA `(.L_x_193) ;  /* 0xfffffffc00f08947 */ /* 0x002fea000383ffff */
[----:B------:R-:W-:Y:S05]  /*80b0*/  BRA `(.L_x_228) ;  /* 0xfffffff000107947 */ /* 0x000fea000383ffff */
.L_x_194:
[----:B0-----:R0:W1:Y:S02]  /*80c0*/  SYNCS.PHASECHK.TRANS64.TRYWAIT P0, [R6+URZ], R3 ;  /* 0x00000003060075a7 */ /* 0x001064000800017f */
[----:B-1----:R-:W-:Y:S05]  /*80d0*/  @!P0 NANOSLEEP.SYNCS 0x989680 ;  /* 0x009896800000895d */ /* 0x002fea0003900000 */
[----:B------:R-:W1:Y:S02]  /*80e0*/  @!P0 SYNCS.PHASECHK.TRANS64 P0, [R6+URZ], R3 ;  /* 0x00000003060085a7 */ /* 0x000e64000800007f */
[----:B-1----:R-:W-:Y:S05]  /*80f0*/  @!P0 BRA `(.L_x_194) ;  /* 0xfffffffc00f08947 */ /* 0x002fea000383ffff */
[----:B------:R-:W-:Y:S05]  /*8100*/  BRA `(.L_x_229) ;  /* 0xfffffff000207947 */ /* 0x000fea000383ffff */
.L_x_195:
[----:B0-----:R0:W1:Y:S02]  /*8110*/  SYNCS.PHASECHK.TRANS64.TRYWAIT P0, [R7+URZ], R4 ;  /* 0x00000004070075a7 */ /* 0x001064000800017f */
[----:B-1----:R-:W-:Y:S05]  /*8120*/  @!P0 NANOSLEEP.SYNCS 0x989680 ;  /* 0x009896800000895d */ /* 0x002fea0003900000 */
[----:B------:R-:W1:Y:S02]  /*8130*/  @!P0 SYNCS.PHASECHK.TRANS64 P0, [R7+URZ], R4 ;  /* 0x00000004070085a7 */ /* 0x000e64000800007f */
[----:B-1----:R-:W-:Y:S05]  /*8140*/  @!P0 BRA `(.L_x_195) ;  /* 0xfffffffc00f08947 */ /* 0x002fea000383ffff */
[----:B------:R-:W-:Y:S05]  /*8150*/  BRA `(.L_x_230) ;  /* 0xfffffff000307947 */ /* 0x000fea000383ffff */
.L_x_196:
[----:B0-----:R0:W1:Y:S02]  /*8160*/  SYNCS.PHASECHK.TRANS64.TRYWAIT P0, [R6+URZ], R3 ;  /* 0x00000003060075a7 */ /* 0x001064000800017f */
[----:B-1----:R-:W-:Y:S05]  /*8170*/  @!P0 NANOSLEEP.SYNCS 0x989680 ;  /* 0x009896800000895d */ /* 0x002fea0003900000 */
[----:B------:R-:W1:Y:S02]  /*8180*/  @!P0 SYNCS.PHASECHK.TRANS64 P0, [R6+URZ], R3 ;  /* 0x00000003060085a7 */ /* 0x000e64000800007f */
[----:B-1----:R-:W-:Y:S05]  /*8190*/  @!P0 BRA `(.L_x_196) ;  /* 0xfffffffc00f08947 */ /* 0x002fea000383ffff */
[----:B------:R-:W-:Y:S05]  /*81a0*/  BRA `(.L_x_231) ;  /* 0xfffffff000407947 */ /* 0x000fea000383ffff */
.L_x_197:
[----:B0-----:R0:W1:Y:S02]  /*81b0*/  SYNCS.PHASECHK.TRANS64.TRYWAIT P0, [R7+URZ], R4 ;  /* 0x00000004070075a7 */ /* 0x001064000800017f */
[----:B-1----:R-:W-:Y:S05]  /*81c0*/  @!P0 NANOSLEEP.SYNCS 0x989680 ;  /* 0x009896800000895d */ /* 0x002fea0003900000 */
[----:B------:R-:W1:Y:S02]  /*81d0*/  @!P0 SYNCS.PHASECHK.TRANS64 P0, [R7+URZ], R4 ;  /* 0x00000004070085a7 */ /* 0x000e64000800007f */
[----:B-1----:R-:W-:Y:S05]  /*81e0*/  @!P0 BRA `(.L_x_197) ;  /* 0xfffffffc00f08947 */ /* 0x002fea000383ffff */
[----:B------:R-:W-:Y:S05]  /*81f0*/  BRA `(.L_x_232) ;  /* 0xfffffff000507947 */ /* 0x000fea000383ffff */
.L_x_198:
[----:B0-----:R0:W1:Y:S02]  /*8200*/  SYNCS.PHASECHK.TRANS64.TRYWAIT P0, [R6+URZ], R3 ;  /* 0x00000003060075a7 */ /* 0x001064000800017f */
[----:B-1----:R-:W-:Y:S05]  /*8210*/  @!P0 NANOSLEEP.SYNCS 0x989680 ;  /* 0x009896800000895d */ /* 0x002fea0003900000 */
[----:B------:R-:W1:Y:S02]  /*8220*/  @!P0 SYNCS.PHASECHK.TRANS64 P0, [R6+URZ], R3 ;  /* 0x00000003060085a7 */ /* 0x000e64000800007f */
[----:B-1----:R-:W-:Y:S05]  /*8230*/  @!P0 BRA `(.L_x_198) ;  /* 0xfffffffc00f08947 */ /* 0x002fea000383ffff */
[----:B------:R-:W-:Y:S05]  /*8240*/  BRA `(.L_x_233) ;  /* 0xfffffff000607947 */ /* 0x000fea000383ffff */
.L_x_199:
[----:B0-----:R0:W1:Y:S02]  /*8250*/  SYNCS.PHASECHK.TRANS64.TRYWAIT P0, [R7+URZ], R4 ;  /* 0x00000004070075a7 */ /* 0x001064000800017f */
[----:B-1----:R-:W-:Y:S05]  /*8260*/  @!P0 NANOSLEEP.SYNCS 0x989680 ;  /* 0x009896800000895d */ /* 0x002fea0003900000 */
[----:B------:R-:W1:Y:S02]  /*8270*/  @!P0 SYNCS.PHASECHK.TRANS64 P0, [R7+URZ], R4 ;  /* 0x00000004070085a7 */ /* 0x000e64000800007f */
[----:B-1----:R-:W-:Y:S05]  /*8280*/  @!P0 BRA `(.L_x_199) ;  /* 0xfffffffc00f08947 */ /* 0x002fea000383ffff */
[----:B------:R-:W-:Y:S05]  /*8290*/  BRA `(.L_x_234) ;  /* 0xfffffff000707947 */ /* 0x000fea000383ffff */
.L_x_200:
[----:B0-----:R0:W1:Y:S02]  /*82a0*/  SYNCS.PHASECHK.TRANS64.TRYWAIT P0, [R6+URZ], R3 ;  /* 0x00000003060075a7 */ /* 0x001064000800017f */
[----:B-1----:R-:W-:Y:S05]  /*82b0*/  @!P0 NANOSLEEP.SYNCS 0x989680 ;  /* 0x009896800000895d */ /* 0x002fea0003900000 */
[----:B------:R-:W1:Y:S02]  /*82c0*/  @!P0 SYNCS.PHASECHK.TRANS64 P0, [R6+URZ], R3 ;  /* 0x00000003060085a7 */ /* 0x000e64000800007f */
[----:B-1----:R-:W-:Y:S05]  /*82d0*/  @!P0 BRA `(.L_x_200) ;  /* 0xfffffffc00f08947 */ /* 0x002fea000383ffff */
[----:B------:R-:W-:Y:S05]  /*82e0*/  BRA `(.L_x_235) ;  /* 0xfffffff000807947 */ /* 0x000fea000383ffff */
.L_x_201:
[----:B0-----:R0:W1:Y:S02]  /*82f0*/  SYNCS.PHASECHK.TRANS64.TRYWAIT P0, [R7+URZ], R4 ;  /* 0x00000004070075a7 */ /* 0x001064000800017f */
[----:B-1----:R-:W-:Y:S05]  /*8300*/  @!P0 NANOSLEEP.SYNCS 0x989680 ;  /* 0x009896800000895d */ /* 0x002fea0003900000 */
[----:B------:R-:W1:Y:S02]  /*8310*/  @!P0 SYNCS.PHASECHK.TRANS64 P0, [R7+URZ], R4 ;  /* 0x00000004070085a7 */ /* 0x000e64000800007f */
[----:B-1----:R-:W-:Y:S05]  /*8320*/  @!P0 BRA `(.L_x_201) ;  /* 0xfffffffc00f08947 */ /* 0x002fea000383ffff */
[----:B------:R-:W-:Y:S05]  /*8330*/  BRA `(.L_x_236) ;  /* 0xfffffff000907947 */ /* 0x000fea000383ffff */
.L_x_202:
[----:B0-----:R0:W1:Y:S02]  /*8340*/  SYNCS.PHASECHK.TRANS64.TRYWAIT P0, [R6+URZ], R3 ;  /* 0x00000003060075a7 */ /* 0x001064000800017f */
[----:B-1----:R-:W-:Y:S05]  /*8350*/  @!P0 NANOSLEEP.SYNCS 0x989680 ;  /* 0x009896800000895d */ /* 0x002fea0003900000 */
[----:B------:R-:W1:Y:S02]  /*8360*/  @!P0 SYNCS.PHASECHK.TRANS64 P0, [R6+URZ], R3 ;  /* 0x00000003060085a7 */ /* 0x000e64000800007f */
[----:B-1----:R-:W-:Y:S05]  /*8370*/  @!P0 BRA `(.L_x_202) ;  /* 0xfffffffc00f08947 */ /* 0x002fea000383ffff */
[----:B------:R-:W-:Y:S05]  /*8380*/  BRA `(.L_x_237) ;  /* 0xfffffff000a07947 */ /* 0x000fea000383ffff */
.L_x_203:
[----:B0-----:R0:W1:Y:S02]  /*8390*/  SYNCS.PHASECHK.TRANS64.TRYWAIT P0, [R7+URZ], R4 ;  /* 0x00000004070075a7 */ /* 0x001064000800017f */
[----:B-1----:R-:W-:Y:S05]  /*83a0*/  @!P0 NANOSLEEP.SYNCS 0x989680 ;  /* 0x009896800000895d */ /* 0x002fea0003900000 */
[----:B------:R-:W1:Y:S02]  /*83b0*/  @!P0 SYNCS.PHASECHK.TRANS64 P0, [R7+URZ], R4 ;  /* 0x00000004070085a7 */ /* 0x000e64000800007f */
[----:B-1----:R-:W-:Y:S05]  /*83c0*/  @!P0 BRA `(.L_x_203) ;  /* 0xfffffffc00f08947 */ /* 0x002fea000383ffff */
[----:B------:R-:W-:Y:S05]  /*83d0*/  BRA `(.L_x_238) ;  /* 0xfffffff000b07947 */ /* 0x000fea000383ffff */
.L_x_204:
[----:B0-----:R0:W1:Y:S02]  /*83e0*/  SYNCS.PHASECHK.TRANS64.TRYWAIT P0, [R6+URZ], R3 ;  /* 0x00000003060075a7 */ /* 0x001064000800017f */
[----:B-1----:R-:W-:Y:S05]  /*83f0*/  @!P0 NANOSLEEP.SYNCS 0x989680 ;  /* 0x009896800000895d */ /* 0x002fea0003900000 */
[----:B------:R-:W1:Y:S02]  /*8400*/  @!P0 SYNCS.PHASECHK.TRANS64 P0, [R6+URZ], R3 ;  /* 0x00000003060085a7 */ /* 0x000e64000800007f */
[----:B-1----:R-:W-:Y:S05]  /*8410*/  @!P0 BRA `(.L_x_204) ;  /* 0xfffffffc00f08947 */ /* 0x002fea000383ffff */
[----:B------:R-:W-:Y:S05]  /*8420*/  BRA `(.L_x_239) ;  /* 0xfffffff000c07947 */ /* 0x000fea000383ffff */
.L_x_205:
[----:B0-----:R0:W1:Y:S02]  /*8430*/  SYNCS.PHASECHK.TRANS64.TRYWAIT P0, [R7+URZ], R4 ;  /* 0x00000004070075a7 */ /* 0x001064000800017f */
[----:B-1----:R-:W-:Y:S05]  /*8440*/  @!P0 NANOSLEEP.SYNCS 0x989680 ;  /* 0x009896800000895d */ /* 0x002fea0003900000 */
[----:B------:R-:W1:Y:S02]  /*8450*/  @!P0 SYNCS.PHASECHK.TRANS64 P0, [R7+URZ], R4 ;  /* 0x00000004070085a7 */ /* 0x000e64000800007f */
[----:B-1----:R-:W-:Y:S05]  /*8460*/  @!P0 BRA `(.L_x_205) ;  /* 0xfffffffc00f08947 */ /* 0x002fea000383ffff */
[----:B------:R-:W-:Y:S05]  /*8470*/  BRA `(.L_x_240) ;  /* 0xfffffff000d07947 */ /* 0x000fea000383ffff */
.L_x_206:
[----:B0-----:R0:W1:Y:S02]  /*8480*/  SYNCS.PHASECHK.TRANS64.TRYWAIT P0, [R6+URZ], R3 ;  /* 0x00000003060075a7 */ /* 0x001064000800017f */
[----:B-1----:R-:W-:Y:S05]  /*8490*/  @!P0 NANOSLEEP.SYNCS 0x989680 ;  /* 0x009896800000895d */ /* 0x002fea0003900000 */
[----:B------:R-:W1:Y:S02]  /*84a0*/  @!P0 SYNCS.PHASECHK.TRANS64 P0, [R6+URZ], R3 ;  /* 0x00000003060085a7 */ /* 0x000e64000800007f */
[----:B-1----:R-:W-:Y:S05]  /*84b0*/  @!P0 BRA `(.L_x_206) ;  /* 0xfffffffc00f08947 */ /* 0x002fea000383ffff */
[----:B------:R-:W-:Y:S05]  /*84c0*/  BRA `(.L_x_241) ;  /* 0xfffffff000e07947 */ /* 0x000fea000383ffff */
.L_x_207:
[----:B0-----:R0:W1:Y:S02]  /*84d0*/  SYNCS.PHASECHK.TRANS64.TRYWAIT P0, [R7+URZ], R4 ;  /* 0x00000004070075a7 */ /* 0x001064000800017f */
[----:B-1----:R-:W-:Y:S05]  /*84e0*/  @!P0 NANOSLEEP.SYNCS 0x989680 ;  /* 0x009896800000895d */ /* 0x002fea0003900000 */
[----:B------:R-:W1:Y:S02]  /*84f0*/  @!P0 SYNCS.PHASECHK.TRANS64 P0, [R7+URZ], R4 ;  /* 0x00000004070085a7 */ /* 0x000e64000800007f */
[----:B-1----:R-:W-:Y:S05]  /*8500*/  @!P0 BRA `(.L_x_207) ;  /* 0xfffffffc00f08947 */ /* 0x002fea000383ffff */
[----:B------:R-:W-:Y:S05]  /*8510*/  BRA `(.L_x_242) ;  /* 0xfffffff000f07947 */ /* 0x000fea000383ffff */
.L_x_208:
[----:B0-----:R0:W1:Y:S02]  /*8520*/  SYNCS.PHASECHK.TRANS64.TRYWAIT P0, [R6+URZ], R3 ;  /* 0x00000003060075a7 */ /* 0x001064000800017f */
[----:B-1----:R-:W-:Y:S05]  /*8530*/  @!P0 NANOSLEEP.SYNCS 0x989680 ;  /* 0x009896800000895d */ /* 0x002fea0003900000 */
[----:B------:R-:W1:Y:S02]  /*8540*/  @!P0 SYNCS.PHASECHK.TRANS64 P0, [R6+URZ], R3 ;  /* 0x00000003060085a7 */ /* 0x000e64000800007f */
[----:B-1----:R-:W-:Y:S05]  /*8550*/  @!P0 BRA `(.L_x_208) ;  /* 0xfffffffc00f08947 */ /* 0x002fea000383ffff */
[----:B------:R-:W-:Y:S05]  /*8560*/  BRA `(.L_x_243) ;  /* 0xfffffff400007947 */ /* 0x000fea000383ffff */
.L_x_209:
[----:B0-----:R0:W1:Y:S02]  /*8570*/  SYNCS.PHASECHK.TRANS64.TRYWAIT P0, [R7+URZ], R4 ;  /* 0x00000004070075a7 */ /* 0x001064000800017f */
[----:B-1----:R-:W-:Y:S05]  /*8580*/  @!P0 NANOSLEEP.SYNCS 0x989680 ;  /* 0x009896800000895d */ /* 0x002fea0003900000 */
[----:B------:R-:W1:Y:S02]  /*8590*/  @!P0 SYNCS.PHASECHK.TRANS64 P0, [R7+URZ], R4 ;  /* 0x00000004070085a7 */ /* 0x000e64000800007f */
[----:B-1----:R-:W-:Y:S05]  /*85a0*/  @!P0 BRA `(.L_x_209) ;  /* 0xfffffffc00f08947 */ /* 0x002fea000383ffff */
[----:B------:R-:W-:Y:S05]  /*85b0*/  BRA `(.L_x_244) ;  /* 0xfffffff400107947 */ /* 0x000fea000383ffff */
.L_x_210:
[----:B0-----:R0:W1:Y:S02]  /*85c0*/  SYNCS.PHASECHK.TRANS64.TRYWAIT P0, [R6+URZ], R3 ;  /* 0x00000003060075a7 */ /* 0x001064000800017f */
[----:B-1----:R-:W-:Y:S05]  /*85d0*/  @!P0 NANOSLEEP.SYNCS 0x989680 ;  /* 0x009896800000895d */ /* 0x002fea0003900000 */
[----:B------:R-:W1:Y:S02]  /*85e0*/  @!P0 SYNCS.PHASECHK.TRANS64 P0, [R6+URZ], R3 ;  /* 0x00000003060085a7 */ /* 0x000e64000800007f */
[----:B-1----:R-:W-:Y:S05]  /*85f0*/  @!P0 BRA `(.L_x_210) ;  /* 0xfffffffc00f08947 */ /* 0x002fea000383ffff */
[----:B------:R-:W-:Y:S05]  /*8600*/  BRA `(.L_x_245) ;  /* 0xfffffff400207947 */ /* 0x000fea000383ffff */
.L_x_211:
[----:B0-----:R0:W1:Y:S02]  /*8610*/  SYNCS.PHASECHK.TRANS64.TRYWAIT P0, [R7+URZ], R4 ;  /* 0x00000004070075a7 */ /* 0x001064000800017f */
[----:B-1----:R-:W-:Y:S05]  /*8620*/  @!P0 NANOSLEEP.SYNCS 0x989680 ;  /* 0x009896800000895d */ /* 0x002fea0003900000 */
[----:B------:R-:W1:Y:S02]  /*8630*/  @!P0 SYNCS.PHASECHK.TRANS64 P0, [R7+URZ], R4 ;  /* 0x00000004070085a7 */ /* 0x000e64000800007f */
[----:B-1----:R-:W-:Y:S05]  /*8640*/  @!P0 BRA `(.L_x_211) ;  /* 0xfffffffc00f08947 */ /* 0x002fea000383ffff */
[----:B------:R-:W-:Y:S05]  /*8650*/  BRA `(.L_x_246) ;  /* 0xfffffff400307947 */ /* 0x000fea000383ffff */
.L_x_212:
[----:B0-----:R0:W1:Y:S02]  /*8660*/  SYNCS.PHASECHK.TRANS64.TRYWAIT P0, [R6+URZ], R3 ;  /* 0x00000003060075a7 */ /* 0x001064000800017f */
[----:B-1----:R-:W-:Y:S05]  /*8670*/  @!P0 NANOSLEEP.SYNCS 0x989680 ;  /* 0x009896800000895d */ /* 0x002fea0003900000 */
[----:B------:R-:W1:Y:S02]  /*8680*/  @!P0 SYNCS.PHASECHK.TRANS64 P0, [R6+URZ], R3 ;  /* 0x00000003060085a7 */ /* 0x000e64000800007f */
[----:B-1----:R-:W-:Y:S05]  /*8690*/  @!P0 BRA `(.L_x_212) ;  /* 0xfffffffc00f08947 */ /* 0x002fea000383ffff */
[----:B------:R-:W-:Y:S05]  /*86a0*/  BRA `(.L_x_247) ;  /* 0xfffffff400407947 */ /* 0x000fea000383ffff */
.L_x_213:
[----:B-1----:R1:W2:Y:S02]  /*86b0*/  SYNCS.PHASECHK.TRANS64.TRYWAIT P0, [R7+URZ], R4 ;  /* 0x00000004070075a7 */ /* 0x0022a4000800017f */
[----:B--2---:R-:W-:Y:S05]  /*86c0*/  @!P0 NANOSLEEP.SYNCS 0x989680 ;  /* 0x009896800000895d */ /* 0x004fea0003900000 */
[----:B------:R-:W2:Y:S02]  /*86d0*/  @!P0 SYNCS.PHASECHK.TRANS64 P0, [R7+URZ], R4 ;  /* 0x00000004070085a7 */ /* 0x000ea4000800007f */
[----:B--2---:R-:W-:Y:S05]  /*86e0*/  @!P0 BRA `(.L_x_213) ;  /* 0xfffffffc00f08947 */ /* 0x004fea000383ffff */
[----:B------:R-:W-:Y:S05]  /*86f0*/  BRA `(.L_x_248) ;  /* 0xfffffff400487947 */ /* 0x000fea000383ffff */
.L_x_249:
[----:B------:R-:W-:-:S00]  /*8700*/  BRA `(.L_x_249) ;  /* 0xfffffffc00fc7947 */ /* 0x000fc0000383ffff */
[----:B------:R-:W-:-:S00]  /*8710*/  NOP ;  /* 0x0000000000007918 */ /* 0x000fc00000000000 */
        /* <DEDUP_REMOVED lines=14> */
.L_x_250:


//--------------------- .nv.global.init           --------------------------
	.section	.nv.global.init,"aw",@progbits
.nv.global.init:
	.type		$str$22,@object
	.size		$str$22,($str$23 - $str$22)
$str$22:
        /*0000*/ 	.byte	0x6b, 0x5f, 0x74, 0x69, 0x6c, 0x65, 0x5f, 0x63, 0x6f, 0x75, 0x6e, 0x74, 0x20, 0x3e, 0x3d, 0x20
        /*0010*/ 	.byte	0x31, 0x00
	.type		$str$23,@object
	.size		$str$23,(__unnamed_1 - $str$23)
$str$23:
        /*0012*/ 	.byte	0x2f, 0x74, 0x6d, 0x70, 0x2f, 0x63, 0x75, 0x74, 0x6c, 0x61, 0x73, 0x73, 0x5f, 0x73, 0x77, 0x65
        /*0022*/ 	.byte	0x65, 0x70, 0x5f, 0x73, 0x72, 0x63, 0x2f, 0x69, 0x6e, 0x63, 0x6c, 0x75, 0x64, 0x65, 0x2f, 0x63
        /*0032*/ 	.byte	0x75, 0x74, 0x6c, 0x61, 0x73, 0x73, 0x2f, 0x67, 0x65, 0x6d, 0x6d, 0x2f, 0x63, 0x6f, 0x6c, 0x6c
        /*0042*/ 	.byte	0x65, 0x63, 0x74, 0x69, 0x76, 0x65, 0x2f, 0x73, 0x6d, 0x39, 0x30, 0x5f, 0x6d, 0x6d, 0x61, 0x5f
        /*0052*/ 	.byte	0x74, 0x6d, 0x61, 0x5f, 0x67, 0x6d, 0x6d, 0x61, 0x5f, 0x73, 0x73, 0x5f, 0x77, 0x61, 0x72, 0x70
        /*0062*/ 	.byte	0x73, 0x70, 0x65, 0x63, 0x69, 0x61, 0x6c, 0x69, 0x7a, 0x65, 0x64, 0x2e, 0x68, 0x70, 0x70, 0x00
	.type		__unnamed_1,@object
	.size		__unnamed_1,(.L_0 - __unnamed_1)
__unnamed_1:
        /*0072*/ 	.byte	0x76, 0x6f, 0x69, 0x64, 0x20, 0x63, 0x75, 0x74, 0x6c, 0x61, 0x73, 0x73, 0x3a, 0x3a, 0x67, 0x65
        /* <DEDUP_REMOVED lines=172> */
        /*0b42*/ 	.byte	0x69, 0x64, 0x65, 0x6e, 0x74, 0x69, 0x74, 0x79, 0x5d, 0x00
.L_0:


//--------------------- .nv.shared._ZN7cutlass13device_kernelINS_4gemm6kernel13GemmUniversalIN4cute5tupleIJiiiiEEENS1_10collective13CollectiveMmaINS1_34MainloopSm90TmaGmmaWarpSpecializedILi28ENS5_IJNS4_1CILi1EEENSA_ILi4EEESB_EEENS1_35KernelTmaWarpSpecializedCooperativeEEENS5_IJNSA_ILi128EEESG_NSA_ILi32EEEEEEaNS5_IJlSB_lEEEaSJ_NS4_8TiledMMAINS4_8MMA_AtomIJNS4_4SM904GMMA27MMA_64x128x32_S32S8S8_SS_TNEEEENS4_6LayoutINS5_IJNSA_ILi2EEESB_SB_EEENS5_IJSB_NSA_ILi0EEEST_EEEEENS5_IJNS4_10UnderscoreESW_SW_EEEEENS4_23SM90_TMA_LOAD_MULTICASTENS4_14ComposedLayoutINS4_7SwizzleILi1ELi4ELi3EEENS4_18smem_ptr_flag_bitsILi8EEENSQ_INS5_IJNSA_ILi8EEESH_EEENS5_IJSH_SB_EEEEEEEvNS4_8identityENS4_13SM90_TMA_LOADES19_vS1A_EENS_8epilogue10collective6detail29Sm90TmaWarpSpecializedAdapterINS1E_15DefaultEpilogueIaSJ_SJ_NS1D_6thread17LinearCombinationIaLi1EiiLNS1I_9ScaleType4KindE0ELNS_15FloatRoundStyleE2EaEENS1_15EpilogueDefaultEEEEEvvEEEEvNT_6ParamsE --------------------------
	.section	.nv.shared._ZN7cutlass13device_kernelINS_4gemm6kernel13GemmUniversalIN4cute5tupleIJiiiiEEENS1_10collective13CollectiveMmaINS1_34MainloopSm90TmaGmmaWarpSpecializedILi28ENS5_IJNS4_1CILi1EEENSA_ILi4EEESB_EEENS1_35KernelTmaWarpSpecializedCooperativeEEENS5_IJNSA_ILi128EEESG_NSA_ILi32EEEEEEaNS5_IJlSB_lEEEaSJ_NS4_8TiledMMAINS4_8MMA_AtomIJNS4_4SM904GMMA27MMA_64x128x32_S32S8S8_SS_TNEEEENS4_6LayoutINS5_IJNSA_ILi2EEESB_SB_EEENS5_IJSB_NSA_ILi0EEEST_EEEEENS5_IJNS4_10UnderscoreESW_SW_EEEEENS4_23SM90_TMA_LOAD_MULTICASTENS4_14ComposedLayoutINS4_7SwizzleILi1ELi4ELi3EEENS4_18smem_ptr_flag_bitsILi8EEENSQ_INS5_IJNSA_ILi8EEESH_EEENS5_IJSH_SB_EEEEEEEvNS4_8identityENS4_13SM90_TMA_LOADES19_vS1A_EENS_8epilogue10collective6detail29Sm90TmaWarpSpecializedAdapterINS1E_15DefaultEpilogueIaSJ_SJ_NS1D_6thread17LinearCombinationIaLi1EiiLNS1I_9ScaleType4KindE0ELNS_15FloatRoundStyleE2EaEENS1_15EpilogueDefaultEEEEEvvEEEEvNT_6ParamsE,"aw",@nobits
	.sectionflags	@""
	.align	16
	.zero		1024


//--------------------- .nv.shared.reserved.0     --------------------------
	.section	.nv.shared.reserved.0,"aw",@nobits
	.weak		__nv_reservedSMEM_offset_0_alias
	.size		__nv_reservedSMEM_offset_0_alias, 0, 0
	.other		__nv_reservedSMEM_offset_0_alias,@"STO_CUDA_RESERVED_SHARED STV_DEFAULT"
__nv_reservedSMEM_offset_0_alias:
	.zero		0


//--------------------- .nv.global                --------------------------
	.section	.nv.global,"aw",@nobits
.nv.global:
	.type		_ZN40_INTERNAL_2f40e4f9_4_k_cu_521f6a36_235434cute1_E,@object
	.size		_ZN40_INTERNAL_2f40e4f9_4_k_cu_521f6a36_235434cute1_E,(_ZN40_INTERNAL_2f40e4f9_4_k_cu_521f6a36_235434cuda3std3__45__cpo6cbeginE - _ZN40_INTERNAL_2f40e4f9_4_k_cu_521f6a36_235434cute1_E)
_ZN40_INTERNAL_2f40e4f9_4_k_cu_521f6a36_235434cute1_E:
	.zero		1
	.type		_ZN40_INTERNAL_2f40e4f9_4_k_cu_521f6a36_235434cuda3std3__45__cpo6cbeginE,@object
	.size		_ZN40_INTERNAL_2f40e4f9_4_k_cu_521f6a36_235434cuda3std3__45__cpo6cbeginE,(_ZN40_INTERNAL_2f40e4f9_4_k_cu_521f6a36_235434cuda3std3__48in_placeE - _ZN40_INTERNAL_2f40e4f9_4_k_cu_521f6a36_235434cuda3std3__45__cpo6cbeginE)
_ZN40_INTERNAL_2f40e4f9_4_k_cu_521f6a36_235434cuda3std3__45__cpo6cbeginE:
	.zero		1
	.type		_ZN40_INTERNAL_2f40e4f9_4_k_cu_521f6a36_235434cuda3std3__48in_placeE,@object
	.size		_ZN40_INTERNAL_2f40e4f9_4_k_cu_521f6a36_235434cuda3std3__48in_placeE,(_ZN40_INTERNAL_2f40e4f9_4_k_cu_521f6a36_235434cuda3std6ranges3__45__cpo9iter_moveE - _ZN40_INTERNAL_2f40e4f9_4_k_cu_521f6a36_235434cuda3std3__48in_placeE)
_ZN40_INTERNAL_2f40e4f9_4_k_cu_521f6a36_235434cuda3std3__48in_placeE:
	.zero		1
	.type		_ZN40_INTERNAL_2f40e4f9_4_k_cu_521f6a36_235434cuda3std6ranges3__45__cpo9iter_moveE,@object
	.size		_ZN40_INTERNAL_2f40e4f9_4_k_cu_521f6a36_235434cuda3std6ranges3__45__cpo9iter_moveE,(_ZN40_INTERNAL_2f40e4f9_4_k_cu_521f6a36_235434cuda3std3__45__cpo5beginE - _ZN40_INTERNAL_2f40e4f9_4_k_cu_521f6a36_235434cuda3std6ranges3__45__cpo9iter_moveE)
_ZN40_INTERNAL_2f40e4f9_4_k_cu_521f6a36_235434cuda3std6ranges3__45__cpo9iter_moveE:
	.zero		1
	.type		_ZN40_INTERNAL_2f40e4f9_4_k_cu_521f6a36_235434cuda3std3__45__cpo5beginE,@object
	.size		_ZN40_INTERNAL_2f40e4f9_4_k_cu_521f6a36_235434cuda3std3__45__cpo5beginE,(_ZN40_INTERNAL_2f40e4f9_4_k_cu_521f6a36_235434cuda3std3__442_GLOBAL__N__2f40e4f9_4_k_cu_521f6a36_235436ignoreE - _ZN40_INTERNAL_2f40e4f9_4_k_cu_521f6a36_235434cuda3std3__45__cpo5beginE)
_ZN40_INTERNAL_2f40e4f9_4_k_cu_521f6a36_235434cuda3std3__45__cpo5beginE:
	.zero		1
	.type		_ZN40_INTERNAL_2f40e4f9_4_k_cu_521f6a36_235434cuda3std3__442_GLOBAL__N__2f40e4f9_4_k_cu_521f6a36_235436ignoreE,@object
	.size		_ZN40_INTERNAL_2f40e4f9_4_k_cu_521f6a36_235434cuda3std3__442_GLOBAL__N__2f40e4f9_4_k_cu_521f6a36_235436ignoreE,(_ZN40_INTERNAL_2f40e4f9_4_k_cu_521f6a36_235434cute7productE - _ZN40_INTERNAL_2f40e4f9_4_k_cu_521f6a36_235434cuda3std3__442_GLOBAL__N__2f40e4f9_4_k_cu_521f6a36_235436ignoreE)
_ZN40_INTERNAL_2f40e4f9_4_k_cu_521f6a36_235434cuda3std3__442_GLOBAL__N__2f40e4f9_4_k_cu_521f6a36_235436ignoreE:
	.zero		1
	.type		_ZN40_INTERNAL_2f40e4f9_4_k_cu_521f6a36_235434cute7productE,@object
	.size		_ZN40_INTERNAL_2f40e4f9_4_k_cu_521f6a36_235434cute7productE,(_ZN40_INTERNAL_2f40e4f9_4_k_cu_521f6a36_235434cuda3std3__45__cpo3endE - _ZN40_INTERNAL_2f40e4f9_4_k_cu_521f6a36_235434cute7productE)
_ZN40_INTERNAL_2f40e4f9_4_k_cu_521f6a36_235434cute7productE:
	.zero		1
	.type		_ZN40_INTERNAL_2f40e4f9_4_k_cu_521f6a36_235434cuda3std3__45__cpo3endE,@object
	.size		_ZN40_INTERNAL_2f40e4f9_4_k_cu_521f6a36_235434cuda3std3__45__cpo3endE,(_ZN40_INTERNAL_2f40e4f9_4_k_cu_521f6a36_235434cuda3std3__419piecewise_constructE - _ZN40_INTERNAL_2f40e4f9_4_k_cu_521f6a36_235434cuda3std3__45__cpo3endE)
_ZN40_INTERNAL_2f40e4f9_4_k_cu_521f6a36_235434cuda3std3__45__cpo3endE:
	.zero		1
	.type		_ZN40_INTERNAL_2f40e4f9_4_k_cu_521f6a36_235434cuda3std3__419piecewise_constructE,@object
	.size		_ZN40_INTERNAL_2f40e4f9_4_k_cu_521f6a36_235434cuda3std3__419piecewise_constructE,(_ZN40_INTERNAL_2f40e4f9_4_k_cu_521f6a36_235434cuda3std3__45__cpo4cendE - _ZN40_INTERNAL_2f40e4f9_4_k_cu_521f6a36_235434cuda3std3__419piecewise_constructE)
_ZN40_INTERNAL_2f40e4f9_4_k_cu_521f6a36_235434cuda3std3__419piecewise_constructE:
	.zero		1
	.type		_ZN40_INTERNAL_2f40e4f9_4_k_cu_521f6a36_235434cuda3std3__45__cpo4cendE,@object
	.size		_ZN40_INTERNAL_2f40e4f9_4_k_cu_521f6a36_235434cuda3std3__45__cpo4cendE,(_ZN40_INTERNAL_2f40e4f9_4_k_cu_521f6a36_235434cuda3std6ranges3__45__cpo4swapE - _ZN40_INTERNAL_2f40e4f9_4_k_cu_521f6a36_235434cuda3std3__45__cpo4cendE)
_ZN40_INTERNAL_2f40e4f9_4_k_cu_521f6a36_235434cuda3std3__45__cpo4cendE:
	.zero		1
	.type		_ZN40_INTERNAL_2f40e4f9_4_k_cu_521f6a36_235434cuda3std6ranges3__45__cpo4swapE,@object
	.size		_ZN40_INTERNAL_2f40e4f9_4_k_cu_521f6a36_235434cuda3std6ranges3__45__cpo4swapE,(.L_8 - _ZN40_INTERNAL_2f40e4f9_4_k_cu_521f6a36_235434cuda3std6ranges3__45__cpo4swapE)
_ZN40_INTERNAL_2f40e4f9_4_k_cu_521f6a36_235434cuda3std6ranges3__45__cpo4swapE:
	.zero		1
.L_8:


//--------------------- .nv.constant0._ZN7cutlass13device_kernelINS_4gemm6kernel13GemmUniversalIN4cute5tupleIJiiiiEEENS1_10collective13CollectiveMmaINS1_34MainloopSm90TmaGmmaWarpSpecializedILi28ENS5_IJNS4_1CILi1EEENSA_ILi4EEESB_EEENS1_35KernelTmaWarpSpecializedCooperativeEEENS5_IJNSA_ILi128EEESG_NSA_ILi32EEEEEEaNS5_IJlSB_lEEEaSJ_NS4_8TiledMMAINS4_8MMA_AtomIJNS4_4SM904GMMA27MMA_64x128x32_S32S8S8_SS_TNEEEENS4_6LayoutINS5_IJNSA_ILi2EEESB_SB_EEENS5_IJSB_NSA_ILi0EEEST_EEEEENS5_IJNS4_10UnderscoreESW_SW_EEEEENS4_23SM90_TMA_LOAD_MULTICASTENS4_14ComposedLayoutINS4_7SwizzleILi1ELi4ELi3EEENS4_18smem_ptr_flag_bitsILi8EEENSQ_INS5_IJNSA_ILi8EEESH_EEENS5_IJSH_SB_EEEEEEEvNS4_8identityENS4_13SM90_TMA_LOADES19_vS1A_EENS_8epilogue10collective6detail29Sm90TmaWarpSpecializedAdapterINS1E_15DefaultEpilogueIaSJ_SJ_NS1D_6thread17LinearCombinationIaLi1EiiLNS1I_9ScaleType4KindE0ELNS_15FloatRoundStyleE2EaEENS1_15EpilogueDefaultEEEEEvvEEEEvNT_6ParamsE --------------------------
	.section	.nv.constant0._ZN7cutlass13device_kernelINS_4gemm6kernel13GemmUniversalIN4cute5tupleIJiiiiEEENS1_10collective13CollectiveMmaINS1_34MainloopSm90TmaGmmaWarpSpecializedILi28ENS5_IJNS4_1CILi1EEENSA_ILi4EEESB_EEENS1_35KernelTmaWarpSpecializedCooperativeEEENS5_IJNSA_ILi128EEESG_NSA_ILi32EEEEEEaNS5_IJlSB_lEEEaSJ_NS4_8TiledMMAINS4_8MMA_AtomIJNS4_4SM904GMMA27MMA_64x128x32_S32S8S8_SS_TNEEEENS4_6LayoutINS5_IJNSA_ILi2EEESB_SB_EEENS5_IJSB_NSA_ILi0EEEST_EEEEENS5_IJNS4_10UnderscoreESW_SW_EEEEENS4_23SM90_TMA_LOAD_MULTICASTENS4_14ComposedLayoutINS4_7SwizzleILi1ELi4ELi3EEENS4_18smem_ptr_flag_bitsILi8EEENSQ_INS5_IJNSA_ILi8EEESH_EEENS5_IJSH_SB_EEEEEEEvNS4_8identityENS4_13SM90_TMA_LOADES19_vS1A_EENS_8epilogue10collective6detail29Sm90TmaWarpSpecializedAdapterINS1E_15DefaultEpilogueIaSJ_SJ_NS1D_6thread17LinearCombinationIaLi1EiiLNS1I_9ScaleType4KindE0ELNS_15FloatRoundStyleE2EaEENS1_15EpilogueDefaultEEEEEvvEEEEvNT_6ParamsE,"a",@progbits
	.sectionflags	@""
	.align	4
.nv.constant0._ZN7cutlass13device_kernelINS_4gemm6kernel13GemmUniversalIN4cute5tupleIJiiiiEEENS1_10collective13CollectiveMmaINS1_34MainloopSm90TmaGmmaWarpSpecializedILi28ENS5_IJNS4_1CILi1EEENSA_ILi4EEESB_EEENS1_35KernelTmaWarpSpecializedCooperativeEEENS5_IJNSA_ILi128EEESG_NSA_ILi32EEEEEEaNS5_IJlSB_lEEEaSJ_NS4_8TiledMMAINS4_8MMA_AtomIJNS4_4SM904GMMA27MMA_64x128x32_S32S8S8_SS_TNEEEENS4_6LayoutINS5_IJNSA_ILi2EEESB_SB_EEENS5_IJSB_NSA_ILi0EEEST_EEEEENS5_IJNS4_10UnderscoreESW_SW_EEEEENS4_23SM90_TMA_LOAD_MULTICASTENS4_14ComposedLayoutINS4_7SwizzleILi1ELi4ELi3EEENS4_18smem_ptr_flag_bitsILi8EEENSQ_INS5_IJNSA_ILi8EEESH_EEENS5_IJSH_SB_EEEEEEEvNS4_8identityENS4_13SM90_TMA_LOADES19_vS1A_EENS_8epilogue10collective6detail29Sm90TmaWarpSpecializedAdapterINS1E_15DefaultEpilogueIaSJ_SJ_NS1D_6thread17LinearCombinationIaLi1EiiLNS1I_9ScaleType4KindE0ELNS_15FloatRoundStyleE2EaEENS1_15EpilogueDefaultEEEEEvvEEEEvNT_6ParamsE:
	.zero		1664


//--------------------- SYMBOLS --------------------------

	.type		.nv.reservedSmem.offset0,@object
	.size		.nv.reservedSmem.offset0,0x4
	.type		__assertfail,@function
